//
// Generated by NVIDIA NVVM Compiler
//
// Compiler Build ID: CL-36424714
// Cuda compilation tools, release 13.0, V13.0.88
// Based on NVVM 20.0.0
//

.version 9.0
.target sm_100
.address_size 64

	// .globl	_Z10init_pop_sPiiiPj
.extern .func  (.param .b32 func_retval0) vprintf
(
	.param .b64 vprintf_param_0,
	.param .b64 vprintf_param_1
)
;
.global .align 1 .b8 $str[50] = {116, 104, 114, 101, 97, 100, 32, 37, 100, 32, 116, 97, 107, 105, 110, 103, 32, 99, 97, 114, 101, 32, 111, 102, 32, 112, 111, 115, 32, 37, 100, 10, 82, 97, 110, 100, 111, 109, 32, 117, 115, 101, 100, 58, 32, 37, 100, 32, 10};
.global .align 1 .b8 $str$1[4] = {37, 100, 32};
.global .align 1 .b8 $str$2[2] = {10};
.global .align 1 .b8 $str$3[21] = {116, 105, 100, 58, 32, 37, 100, 44, 32, 114, 97, 110, 100, 58, 32, 37, 49, 48, 117, 10};

.visible .entry _Z10init_pop_sPiiiPj(
	.param .u64 .ptr .align 1 _Z10init_pop_sPiiiPj_param_0,
	.param .u32 _Z10init_pop_sPiiiPj_param_1,
	.param .u32 _Z10init_pop_sPiiiPj_param_2,
	.param .u64 .ptr .align 1 _Z10init_pop_sPiiiPj_param_3
)
{
	.local .align 8 .b8 	__local_depot0[16];
	.reg .b64 	%SP;
	.reg .b64 	%SPL;
	.reg .pred 	%p<46>;
	.reg .b16 	%rs<17>;
	.reg .b32 	%r<294>;
	.reg .b64 	%rd<98>;

	mov.u64 	%SPL, __local_depot0;
	cvta.local.u64 	%SP, %SPL;
	ld.param.u64 	%rd32, [_Z10init_pop_sPiiiPj_param_0];
	ld.param.u32 	%r90, [_Z10init_pop_sPiiiPj_param_2];
	ld.param.u64 	%rd33, [_Z10init_pop_sPiiiPj_param_3];
	cvta.to.global.u64 	%rd1, %rd32;
	cvta.to.global.u64 	%rd2, %rd33;
	add.u64 	%rd34, %SP, 0;
	add.u64 	%rd3, %SPL, 0;
	mov.u32 	%r91, %ctaid.x;
	mov.u32 	%r92, %ntid.x;
	mov.u32 	%r93, %ntid.y;
	mov.u32 	%r94, %tid.y;
	mov.u32 	%r95, %tid.x;
	mad.lo.s32 	%r96, %r91, %r93, %r94;
	mad.lo.s32 	%r1, %r96, %r92, %r95;
	setp.lt.s32 	%p1, %r90, 1;
	@%p1 bra 	$L__BB0_12;
	mul.lo.s32 	%r2, %r1, %r90;
	and.b32  	%r3, %r90, 7;
	setp.lt.u32 	%p2, %r90, 8;
	mov.b32 	%r270, 0;
	@%p2 bra 	$L__BB0_4;
	and.b32  	%r270, %r90, 2147483640;
	mov.b32 	%r268, 0;
$L__BB0_3:
	.pragma "nounroll";
	add.s32 	%r99, %r268, %r2;
	mul.wide.s32 	%rd35, %r99, 4;
	add.s64 	%rd36, %rd1, %rd35;
	st.global.u32 	[%rd36], %r268;
	add.s32 	%r100, %r268, 1;
	st.global.u32 	[%rd36+4], %r100;
	add.s32 	%r101, %r268, 2;
	st.global.u32 	[%rd36+8], %r101;
	add.s32 	%r102, %r268, 3;
	st.global.u32 	[%rd36+12], %r102;
	add.s32 	%r103, %r268, 4;
	st.global.u32 	[%rd36+16], %r103;
	add.s32 	%r104, %r268, 5;
	st.global.u32 	[%rd36+20], %r104;
	add.s32 	%r105, %r268, 6;
	st.global.u32 	[%rd36+24], %r105;
	add.s32 	%r106, %r268, 7;
	st.global.u32 	[%rd36+28], %r106;
	add.s32 	%r268, %r268, 8;
	setp.ne.s32 	%p3, %r268, %r270;
	@%p3 bra 	$L__BB0_3;
$L__BB0_4:
	setp.eq.s32 	%p4, %r3, 0;
	@%p4 bra 	$L__BB0_12;
	and.b32  	%r8, %r90, 3;
	setp.lt.u32 	%p5, %r3, 4;
	@%p5 bra 	$L__BB0_7;
	add.s32 	%r107, %r270, %r2;
	mul.wide.s32 	%rd37, %r107, 4;
	add.s64 	%rd38, %rd1, %rd37;
	st.global.u32 	[%rd38], %r270;
	add.s32 	%r108, %r270, 1;
	st.global.u32 	[%rd38+4], %r108;
	add.s32 	%r109, %r270, 2;
	st.global.u32 	[%rd38+8], %r109;
	add.s32 	%r110, %r270, 3;
	st.global.u32 	[%rd38+12], %r110;
	add.s32 	%r270, %r270, 4;
$L__BB0_7:
	setp.eq.s32 	%p6, %r8, 0;
	@%p6 bra 	$L__BB0_12;
	setp.eq.s32 	%p7, %r8, 1;
	@%p7 bra 	$L__BB0_10;
	add.s32 	%r111, %r270, %r2;
	mul.wide.s32 	%rd39, %r111, 4;
	add.s64 	%rd40, %rd1, %rd39;
	st.global.u32 	[%rd40], %r270;
	add.s32 	%r112, %r270, 1;
	st.global.u32 	[%rd40+4], %r112;
	add.s32 	%r270, %r270, 2;
$L__BB0_10:
	and.b32  	%r113, %r90, 1;
	setp.eq.b32 	%p8, %r113, 1;
	not.pred 	%p9, %p8;
	@%p9 bra 	$L__BB0_12;
	add.s32 	%r114, %r270, %r2;
	mul.wide.s32 	%rd41, %r114, 4;
	add.s64 	%rd42, %rd1, %rd41;
	st.global.u32 	[%rd42], %r270;
$L__BB0_12:
	mul.lo.s32 	%r13, %r1, %r90;
	mul.wide.s32 	%rd43, %r13, 4;
	add.s64 	%rd44, %rd2, %rd43;
	ld.global.u32 	%r115, [%rd44];
	st.local.v2.u32 	[%rd3], {%r1, %r13};
	st.local.u32 	[%rd3+8], %r115;
	mov.u64 	%rd45, $str;
	cvta.global.u64 	%rd46, %rd45;
	{ // callseq 0, 0
	.param .b64 param0;
	st.param.b64 	[param0], %rd46;
	.param .b64 param1;
	st.param.b64 	[param1], %rd34;
	.param .b32 retval0;
	call.uni (retval0), 
	vprintf, 
	(
	param0, 
	param1
	);
	ld.param.b32 	%r116, [retval0];
	} // callseq 0
	add.s32 	%r14, %r90, -1;
	setp.lt.s32 	%p10, %r90, 2;
	@%p10 bra 	$L__BB0_56;
	add.s32 	%r15, %r90, -2;
	cvt.u16.u32 	%rs1, %r90;
	add.s32 	%r16, %r13, 1;
	mov.b32 	%r273, 0;
	mov.b16 	%rs15, 0;
	mov.u16 	%rs16, %rs15;
	mov.u32 	%r272, %r14;
$L__BB0_14:
	sub.s32 	%r119, %r273, %r90;
	setp.gt.s32 	%p11, %r119, -2;
	@%p11 bra 	$L__BB0_55;
	sub.s32 	%r121, %r15, %r273;
	setp.lt.u32 	%p12, %r121, 7;
	mov.b32 	%r286, 0;
	@%p12 bra 	$L__BB0_34;
	mov.b32 	%r274, 0;
$L__BB0_17:
	.pragma "nounroll";
	add.s32 	%r123, %r274, %r13;
	mul.wide.u32 	%rd48, %r123, 4;
	add.s64 	%rd4, %rd2, %rd48;
	ld.global.u32 	%r20, [%rd4];
	add.s32 	%r21, %r16, %r274;
	mul.wide.u32 	%rd49, %r21, 4;
	add.s64 	%rd5, %rd2, %rd49;
	ld.global.u32 	%r275, [%rd5];
	setp.le.u32 	%p13, %r20, %r275;
	mul.wide.s32 	%rd50, %r123, 4;
	add.s64 	%rd6, %rd1, %rd50;
	@%p13 bra 	$L__BB0_19;
	st.global.u32 	[%rd4], %r275;
	st.global.u32 	[%rd5], %r20;
	ld.global.u32 	%r124, [%rd6];
	ld.global.u32 	%r125, [%rd6+4];
	st.global.u32 	[%rd6], %r125;
	st.global.u32 	[%rd6+4], %r124;
	ld.global.u32 	%r275, [%rd5];
$L__BB0_19:
	add.s32 	%r126, %r21, 1;
	mul.wide.u32 	%rd51, %r126, 4;
	add.s64 	%rd7, %rd2, %rd51;
	ld.global.u32 	%r276, [%rd7];
	setp.le.u32 	%p14, %r275, %r276;
	@%p14 bra 	$L__BB0_21;
	st.global.u32 	[%rd5], %r276;
	st.global.u32 	[%rd7], %r275;
	ld.global.u32 	%r127, [%rd6+4];
	ld.global.u32 	%r128, [%rd6+8];
	st.global.u32 	[%rd6+4], %r128;
	st.global.u32 	[%rd6+8], %r127;
	ld.global.u32 	%r276, [%rd7];
$L__BB0_21:
	add.s32 	%r129, %r21, 2;
	mul.wide.u32 	%rd52, %r129, 4;
	add.s64 	%rd8, %rd2, %rd52;
	ld.global.u32 	%r277, [%rd8];
	setp.le.u32 	%p15, %r276, %r277;
	@%p15 bra 	$L__BB0_23;
	st.global.u32 	[%rd7], %r277;
	st.global.u32 	[%rd8], %r276;
	ld.global.u32 	%r130, [%rd6+8];
	ld.global.u32 	%r131, [%rd6+12];
	st.global.u32 	[%rd6+8], %r131;
	st.global.u32 	[%rd6+12], %r130;
	ld.global.u32 	%r277, [%rd8];
$L__BB0_23:
	add.s32 	%r132, %r21, 3;
	mul.wide.u32 	%rd53, %r132, 4;
	add.s64 	%rd9, %rd2, %rd53;
	ld.global.u32 	%r278, [%rd9];
	setp.le.u32 	%p16, %r277, %r278;
	@%p16 bra 	$L__BB0_25;
	st.global.u32 	[%rd8], %r278;
	st.global.u32 	[%rd9], %r277;
	ld.global.u32 	%r133, [%rd6+12];
	ld.global.u32 	%r134, [%rd6+16];
	st.global.u32 	[%rd6+12], %r134;
	st.global.u32 	[%rd6+16], %r133;
	ld.global.u32 	%r278, [%rd9];
$L__BB0_25:
	add.s32 	%r135, %r21, 4;
	mul.wide.u32 	%rd54, %r135, 4;
	add.s64 	%rd10, %rd2, %rd54;
	ld.global.u32 	%r279, [%rd10];
	setp.le.u32 	%p17, %r278, %r279;
	@%p17 bra 	$L__BB0_27;
	st.global.u32 	[%rd9], %r279;
	st.global.u32 	[%rd10], %r278;
	ld.global.u32 	%r136, [%rd6+16];
	ld.global.u32 	%r137, [%rd6+20];
	st.global.u32 	[%rd6+16], %r137;
	st.global.u32 	[%rd6+20], %r136;
	ld.global.u32 	%r279, [%rd10];
$L__BB0_27:
	add.s32 	%r138, %r21, 5;
	mul.wide.u32 	%rd55, %r138, 4;
	add.s64 	%rd11, %rd2, %rd55;
	ld.global.u32 	%r280, [%rd11];
	setp.le.u32 	%p18, %r279, %r280;
	@%p18 bra 	$L__BB0_29;
	st.global.u32 	[%rd10], %r280;
	st.global.u32 	[%rd11], %r279;
	ld.global.u32 	%r139, [%rd6+20];
	ld.global.u32 	%r140, [%rd6+24];
	st.global.u32 	[%rd6+20], %r140;
	st.global.u32 	[%rd6+24], %r139;
	ld.global.u32 	%r280, [%rd11];
$L__BB0_29:
	add.s32 	%r141, %r21, 6;
	mul.wide.u32 	%rd56, %r141, 4;
	add.s64 	%rd12, %rd2, %rd56;
	ld.global.u32 	%r281, [%rd12];
	setp.le.u32 	%p19, %r280, %r281;
	@%p19 bra 	$L__BB0_31;
	st.global.u32 	[%rd11], %r281;
	st.global.u32 	[%rd12], %r280;
	ld.global.u32 	%r142, [%rd6+24];
	ld.global.u32 	%r143, [%rd6+28];
	st.global.u32 	[%rd6+24], %r143;
	st.global.u32 	[%rd6+28], %r142;
	ld.global.u32 	%r281, [%rd12];
$L__BB0_31:
	add.s32 	%r144, %r21, 7;
	mul.wide.u32 	%rd57, %r144, 4;
	add.s64 	%rd13, %rd2, %rd57;
	ld.global.u32 	%r43, [%rd13];
	setp.le.u32 	%p20, %r281, %r43;
	@%p20 bra 	$L__BB0_33;
	st.global.u32 	[%rd12], %r43;
	st.global.u32 	[%rd13], %r281;
	ld.global.u32 	%r145, [%rd6+28];
	ld.global.u32 	%r146, [%rd6+32];
	st.global.u32 	[%rd6+28], %r146;
	st.global.u32 	[%rd6+32], %r145;
$L__BB0_33:
	add.s32 	%r274, %r274, 8;
	and.b32  	%r286, %r272, -8;
	setp.ne.s32 	%p21, %r274, %r286;
	@%p21 bra 	$L__BB0_17;
$L__BB0_34:
	and.b32  	%r147, %r272, 7;
	setp.eq.s32 	%p22, %r147, 0;
	@%p22 bra 	$L__BB0_55;
	not.b16 	%rs9, %rs16;
	add.s16 	%rs10, %rs9, %rs1;
	cvt.u32.u16 	%r148, %rs10;
	and.b32  	%r47, %r148, 7;
	add.s32 	%r149, %r47, -1;
	setp.lt.u32 	%p23, %r149, 3;
	@%p23 bra 	$L__BB0_45;
	add.s32 	%r150, %r286, %r13;
	mul.wide.u32 	%rd58, %r150, 4;
	add.s64 	%rd14, %rd2, %rd58;
	ld.global.u32 	%r48, [%rd14];
	add.s32 	%r49, %r16, %r286;
	mul.wide.u32 	%rd59, %r49, 4;
	add.s64 	%rd15, %rd2, %rd59;
	ld.global.u32 	%r283, [%rd15];
	setp.le.u32 	%p24, %r48, %r283;
	mul.wide.s32 	%rd60, %r150, 4;
	add.s64 	%rd16, %rd1, %rd60;
	@%p24 bra 	$L__BB0_38;
	st.global.u32 	[%rd14], %r283;
	st.global.u32 	[%rd15], %r48;
	ld.global.u32 	%r151, [%rd16];
	ld.global.u32 	%r152, [%rd16+4];
	st.global.u32 	[%rd16], %r152;
	st.global.u32 	[%rd16+4], %r151;
	ld.global.u32 	%r283, [%rd15];
$L__BB0_38:
	add.s32 	%r153, %r49, 1;
	mul.wide.u32 	%rd61, %r153, 4;
	add.s64 	%rd17, %rd2, %rd61;
	ld.global.u32 	%r284, [%rd17];
	setp.le.u32 	%p25, %r283, %r284;
	@%p25 bra 	$L__BB0_40;
	st.global.u32 	[%rd15], %r284;
	st.global.u32 	[%rd17], %r283;
	ld.global.u32 	%r154, [%rd16+4];
	ld.global.u32 	%r155, [%rd16+8];
	st.global.u32 	[%rd16+4], %r155;
	st.global.u32 	[%rd16+8], %r154;
	ld.global.u32 	%r284, [%rd17];
$L__BB0_40:
	add.s32 	%r156, %r49, 2;
	mul.wide.u32 	%rd62, %r156, 4;
	add.s64 	%rd18, %rd2, %rd62;
	ld.global.u32 	%r285, [%rd18];
	setp.le.u32 	%p26, %r284, %r285;
	@%p26 bra 	$L__BB0_42;
	st.global.u32 	[%rd17], %r285;
	st.global.u32 	[%rd18], %r284;
	ld.global.u32 	%r157, [%rd16+8];
	ld.global.u32 	%r158, [%rd16+12];
	st.global.u32 	[%rd16+8], %r158;
	st.global.u32 	[%rd16+12], %r157;
	ld.global.u32 	%r285, [%rd18];
$L__BB0_42:
	add.s32 	%r159, %r49, 3;
	mul.wide.u32 	%rd63, %r159, 4;
	add.s64 	%rd19, %rd2, %rd63;
	ld.global.u32 	%r59, [%rd19];
	setp.le.u32 	%p27, %r285, %r59;
	@%p27 bra 	$L__BB0_44;
	st.global.u32 	[%rd18], %r59;
	st.global.u32 	[%rd19], %r285;
	ld.global.u32 	%r160, [%rd16+12];
	ld.global.u32 	%r161, [%rd16+16];
	st.global.u32 	[%rd16+12], %r161;
	st.global.u32 	[%rd16+16], %r160;
$L__BB0_44:
	add.s32 	%r286, %r286, 4;
$L__BB0_45:
	and.b32  	%r162, %r47, 3;
	setp.eq.s32 	%p28, %r162, 0;
	@%p28 bra 	$L__BB0_55;
	xor.b16  	%rs11, %rs15, 3;
	add.s16 	%rs4, %rs11, %rs1;
	and.b16  	%rs13, %rs4, 3;
	setp.eq.s16 	%p29, %rs13, 1;
	@%p29 bra 	$L__BB0_52;
	add.s32 	%r163, %r286, %r13;
	mul.wide.u32 	%rd64, %r163, 4;
	add.s64 	%rd20, %rd2, %rd64;
	ld.global.u32 	%r62, [%rd20];
	add.s32 	%r63, %r16, %r286;
	mul.wide.u32 	%rd65, %r63, 4;
	add.s64 	%rd21, %rd2, %rd65;
	ld.global.u32 	%r287, [%rd21];
	setp.le.u32 	%p30, %r62, %r287;
	mul.wide.s32 	%rd66, %r163, 4;
	add.s64 	%rd22, %rd1, %rd66;
	@%p30 bra 	$L__BB0_49;
	st.global.u32 	[%rd20], %r287;
	st.global.u32 	[%rd21], %r62;
	ld.global.u32 	%r164, [%rd22];
	ld.global.u32 	%r165, [%rd22+4];
	st.global.u32 	[%rd22], %r165;
	st.global.u32 	[%rd22+4], %r164;
	ld.global.u32 	%r287, [%rd21];
$L__BB0_49:
	add.s32 	%r166, %r63, 1;
	mul.wide.u32 	%rd67, %r166, 4;
	add.s64 	%rd23, %rd2, %rd67;
	ld.global.u32 	%r67, [%rd23];
	setp.le.u32 	%p31, %r287, %r67;
	@%p31 bra 	$L__BB0_51;
	st.global.u32 	[%rd21], %r67;
	st.global.u32 	[%rd23], %r287;
	ld.global.u32 	%r167, [%rd22+4];
	ld.global.u32 	%r168, [%rd22+8];
	st.global.u32 	[%rd22+4], %r168;
	st.global.u32 	[%rd22+8], %r167;
$L__BB0_51:
	add.s32 	%r286, %r286, 2;
$L__BB0_52:
	and.b16  	%rs14, %rs4, 1;
	setp.eq.b16 	%p32, %rs14, 1;
	not.pred 	%p33, %p32;
	@%p33 bra 	$L__BB0_55;
	add.s32 	%r70, %r286, %r13;
	mul.wide.u32 	%rd68, %r70, 4;
	add.s64 	%rd24, %rd2, %rd68;
	ld.global.u32 	%r71, [%rd24];
	add.s32 	%r169, %r16, %r286;
	mul.wide.u32 	%rd69, %r169, 4;
	add.s64 	%rd25, %rd2, %rd69;
	ld.global.u32 	%r72, [%rd25];
	setp.le.u32 	%p34, %r71, %r72;
	@%p34 bra 	$L__BB0_55;
	st.global.u32 	[%rd24], %r72;
	st.global.u32 	[%rd25], %r71;
	mul.wide.s32 	%rd70, %r70, 4;
	add.s64 	%rd71, %rd1, %rd70;
	ld.global.u32 	%r170, [%rd71];
	ld.global.u32 	%r171, [%rd71+4];
	st.global.u32 	[%rd71], %r171;
	st.global.u32 	[%rd71+4], %r170;
$L__BB0_55:
	add.s32 	%r273, %r273, 1;
	add.s32 	%r272, %r272, -1;
	setp.ne.s32 	%p35, %r273, %r14;
	add.s16 	%rs16, %rs16, 1;
	add.s16 	%rs15, %rs15, 1;
	@%p35 bra 	$L__BB0_14;
$L__BB0_56:
	setp.ne.s32 	%p36, %r1, 0;
	@%p36 bra 	$L__BB0_71;
	setp.lt.s32 	%p37, %r90, 1;
	mov.b32 	%r172, 0;
	st.local.u32 	[%rd3], %r172;
	mov.u64 	%rd72, $str$1;
	cvta.global.u64 	%rd73, %rd72;
	{ // callseq 1, 0
	.param .b64 param0;
	st.param.b64 	[param0], %rd73;
	.param .b64 param1;
	st.param.b64 	[param1], %rd34;
	.param .b32 retval0;
	call.uni (retval0), 
	vprintf, 
	(
	param0, 
	param1
	);
	ld.param.b32 	%r173, [retval0];
	} // callseq 1
	@%p37 bra 	$L__BB0_70;
	and.b32  	%r75, %r90, 15;
	setp.lt.u32 	%p38, %r90, 16;
	mov.b32 	%r291, 0;
	@%p38 bra 	$L__BB0_61;
	and.b32  	%r291, %r90, 2147483632;
	neg.s32 	%r289, %r291;
	mul.wide.u32 	%rd75, %r13, 4;
	add.s64 	%rd76, %rd75, %rd2;
	add.s64 	%rd96, %rd76, 32;
	add.u64 	%rd79, %SP, 0;
$L__BB0_60:
	.pragma "nounroll";
	ld.global.u32 	%r176, [%rd96+-32];
	st.local.u32 	[%rd3], %r176;
	cvta.global.u64 	%rd78, %rd72;
	{ // callseq 2, 0
	.param .b64 param0;
	st.param.b64 	[param0], %rd78;
	.param .b64 param1;
	st.param.b64 	[param1], %rd79;
	.param .b32 retval0;
	call.uni (retval0), 
	vprintf, 
	(
	param0, 
	param1
	);
	ld.param.b32 	%r177, [retval0];
	} // callseq 2
	ld.global.u32 	%r179, [%rd96+-28];
	st.local.u32 	[%rd3], %r179;
	{ // callseq 3, 0
	.param .b64 param0;
	st.param.b64 	[param0], %rd78;
	.param .b64 param1;
	st.param.b64 	[param1], %rd79;
	.param .b32 retval0;
	call.uni (retval0), 
	vprintf, 
	(
	param0, 
	param1
	);
	ld.param.b32 	%r180, [retval0];
	} // callseq 3
	ld.global.u32 	%r182, [%rd96+-24];
	st.local.u32 	[%rd3], %r182;
	{ // callseq 4, 0
	.param .b64 param0;
	st.param.b64 	[param0], %rd78;
	.param .b64 param1;
	st.param.b64 	[param1], %rd79;
	.param .b32 retval0;
	call.uni (retval0), 
	vprintf, 
	(
	param0, 
	param1
	);
	ld.param.b32 	%r183, [retval0];
	} // callseq 4
	ld.global.u32 	%r185, [%rd96+-20];
	st.local.u32 	[%rd3], %r185;
	{ // callseq 5, 0
	.param .b64 param0;
	st.param.b64 	[param0], %rd78;
	.param .b64 param1;
	st.param.b64 	[param1], %rd79;
	.param .b32 retval0;
	call.uni (retval0), 
	vprintf, 
	(
	param0, 
	param1
	);
	ld.param.b32 	%r186, [retval0];
	} // callseq 5
	ld.global.u32 	%r188, [%rd96+-16];
	st.local.u32 	[%rd3], %r188;
	{ // callseq 6, 0
	.param .b64 param0;
	st.param.b64 	[param0], %rd78;
	.param .b64 param1;
	st.param.b64 	[param1], %rd79;
	.param .b32 retval0;
	call.uni (retval0), 
	vprintf, 
	(
	param0, 
	param1
	);
	ld.param.b32 	%r189, [retval0];
	} // callseq 6
	ld.global.u32 	%r191, [%rd96+-12];
	st.local.u32 	[%rd3], %r191;
	{ // callseq 7, 0
	.param .b64 param0;
	st.param.b64 	[param0], %rd78;
	.param .b64 param1;
	st.param.b64 	[param1], %rd79;
	.param .b32 retval0;
	call.uni (retval0), 
	vprintf, 
	(
	param0, 
	param1
	);
	ld.param.b32 	%r192, [retval0];
	} // callseq 7
	ld.global.u32 	%r194, [%rd96+-8];
	st.local.u32 	[%rd3], %r194;
	{ // callseq 8, 0
	.param .b64 param0;
	st.param.b64 	[param0], %rd78;
	.param .b64 param1;
	st.param.b64 	[param1], %rd79;
	.param .b32 retval0;
	call.uni (retval0), 
	vprintf, 
	(
	param0, 
	param1
	);
	ld.param.b32 	%r195, [retval0];
	} // callseq 8
	ld.global.u32 	%r197, [%rd96+-4];
	st.local.u32 	[%rd3], %r197;
	{ // callseq 9, 0
	.param .b64 param0;
	st.param.b64 	[param0], %rd78;
	.param .b64 param1;
	st.param.b64 	[param1], %rd79;
	.param .b32 retval0;
	call.uni (retval0), 
	vprintf, 
	(
	param0, 
	param1
	);
	ld.param.b32 	%r198, [retval0];
	} // callseq 9
	ld.global.u32 	%r200, [%rd96];
	st.local.u32 	[%rd3], %r200;
	{ // callseq 10, 0
	.param .b64 param0;
	st.param.b64 	[param0], %rd78;
	.param .b64 param1;
	st.param.b64 	[param1], %rd79;
	.param .b32 retval0;
	call.uni (retval0), 
	vprintf, 
	(
	param0, 
	param1
	);
	ld.param.b32 	%r201, [retval0];
	} // callseq 10
	ld.global.u32 	%r203, [%rd96+4];
	st.local.u32 	[%rd3], %r203;
	{ // callseq 11, 0
	.param .b64 param0;
	st.param.b64 	[param0], %rd78;
	.param .b64 param1;
	st.param.b64 	[param1], %rd79;
	.param .b32 retval0;
	call.uni (retval0), 
	vprintf, 
	(
	param0, 
	param1
	);
	ld.param.b32 	%r204, [retval0];
	} // callseq 11
	ld.global.u32 	%r206, [%rd96+8];
	st.local.u32 	[%rd3], %r206;
	{ // callseq 12, 0
	.param .b64 param0;
	st.param.b64 	[param0], %rd78;
	.param .b64 param1;
	st.param.b64 	[param1], %rd79;
	.param .b32 retval0;
	call.uni (retval0), 
	vprintf, 
	(
	param0, 
	param1
	);
	ld.param.b32 	%r207, [retval0];
	} // callseq 12
	ld.global.u32 	%r209, [%rd96+12];
	st.local.u32 	[%rd3], %r209;
	{ // callseq 13, 0
	.param .b64 param0;
	st.param.b64 	[param0], %rd78;
	.param .b64 param1;
	st.param.b64 	[param1], %rd79;
	.param .b32 retval0;
	call.uni (retval0), 
	vprintf, 
	(
	param0, 
	param1
	);
	ld.param.b32 	%r210, [retval0];
	} // callseq 13
	ld.global.u32 	%r212, [%rd96+16];
	st.local.u32 	[%rd3], %r212;
	{ // callseq 14, 0
	.param .b64 param0;
	st.param.b64 	[param0], %rd78;
	.param .b64 param1;
	st.param.b64 	[param1], %rd79;
	.param .b32 retval0;
	call.uni (retval0), 
	vprintf, 
	(
	param0, 
	param1
	);
	ld.param.b32 	%r213, [retval0];
	} // callseq 14
	ld.global.u32 	%r215, [%rd96+20];
	st.local.u32 	[%rd3], %r215;
	{ // callseq 15, 0
	.param .b64 param0;
	st.param.b64 	[param0], %rd78;
	.param .b64 param1;
	st.param.b64 	[param1], %rd79;
	.param .b32 retval0;
	call.uni (retval0), 
	vprintf, 
	(
	param0, 
	param1
	);
	ld.param.b32 	%r216, [retval0];
	} // callseq 15
	ld.global.u32 	%r218, [%rd96+24];
	st.local.u32 	[%rd3], %r218;
	{ // callseq 16, 0
	.param .b64 param0;
	st.param.b64 	[param0], %rd78;
	.param .b64 param1;
	st.param.b64 	[param1], %rd79;
	.param .b32 retval0;
	call.uni (retval0), 
	vprintf, 
	(
	param0, 
	param1
	);
	ld.param.b32 	%r219, [retval0];
	} // callseq 16
	ld.global.u32 	%r221, [%rd96+28];
	st.local.u32 	[%rd3], %r221;
	{ // callseq 17, 0
	.param .b64 param0;
	st.param.b64 	[param0], %rd78;
	.param .b64 param1;
	st.param.b64 	[param1], %rd79;
	.param .b32 retval0;
	call.uni (retval0), 
	vprintf, 
	(
	param0, 
	param1
	);
	ld.param.b32 	%r222, [retval0];
	} // callseq 17
	add.s32 	%r289, %r289, 16;
	add.s64 	%rd96, %rd96, 64;
	setp.ne.s32 	%p39, %r289, 0;
	@%p39 bra 	$L__BB0_60;
$L__BB0_61:
	setp.eq.s32 	%p40, %r75, 0;
	@%p40 bra 	$L__BB0_70;
	and.b32  	%r81, %r90, 7;
	setp.lt.u32 	%p41, %r75, 8;
	@%p41 bra 	$L__BB0_64;
	add.s32 	%r224, %r291, %r13;
	mul.wide.u32 	%rd80, %r224, 4;
	add.s64 	%rd81, %rd2, %rd80;
	ld.global.u32 	%r225, [%rd81];
	st.local.u32 	[%rd3], %r225;
	mov.u64 	%rd82, $str$1;
	cvta.global.u64 	%rd83, %rd82;
	add.u64 	%rd84, %SP, 0;
	{ // callseq 18, 0
	.param .b64 param0;
	st.param.b64 	[param0], %rd83;
	.param .b64 param1;
	st.param.b64 	[param1], %rd84;
	.param .b32 retval0;
	call.uni (retval0), 
	vprintf, 
	(
	param0, 
	param1
	);
	ld.param.b32 	%r226, [retval0];
	} // callseq 18
	ld.global.u32 	%r228, [%rd81+4];
	st.local.u32 	[%rd3], %r228;
	{ // callseq 19, 0
	.param .b64 param0;
	st.param.b64 	[param0], %rd83;
	.param .b64 param1;
	st.param.b64 	[param1], %rd84;
	.param .b32 retval0;
	call.uni (retval0), 
	vprintf, 
	(
	param0, 
	param1
	);
	ld.param.b32 	%r229, [retval0];
	} // callseq 19
	ld.global.u32 	%r231, [%rd81+8];
	st.local.u32 	[%rd3], %r231;
	{ // callseq 20, 0
	.param .b64 param0;
	st.param.b64 	[param0], %rd83;
	.param .b64 param1;
	st.param.b64 	[param1], %rd84;
	.param .b32 retval0;
	call.uni (retval0), 
	vprintf, 
	(
	param0, 
	param1
	);
	ld.param.b32 	%r232, [retval0];
	} // callseq 20
	ld.global.u32 	%r234, [%rd81+12];
	st.local.u32 	[%rd3], %r234;
	{ // callseq 21, 0
	.param .b64 param0;
	st.param.b64 	[param0], %rd83;
	.param .b64 param1;
	st.param.b64 	[param1], %rd84;
	.param .b32 retval0;
	call.uni (retval0), 
	vprintf, 
	(
	param0, 
	param1
	);
	ld.param.b32 	%r235, [retval0];
	} // callseq 21
	ld.global.u32 	%r237, [%rd81+16];
	st.local.u32 	[%rd3], %r237;
	{ // callseq 22, 0
	.param .b64 param0;
	st.param.b64 	[param0], %rd83;
	.param .b64 param1;
	st.param.b64 	[param1], %rd84;
	.param .b32 retval0;
	call.uni (retval0), 
	vprintf, 
	(
	param0, 
	param1
	);
	ld.param.b32 	%r238, [retval0];
	} // callseq 22
	ld.global.u32 	%r240, [%rd81+20];
	st.local.u32 	[%rd3], %r240;
	{ // callseq 23, 0
	.param .b64 param0;
	st.param.b64 	[param0], %rd83;
	.param .b64 param1;
	st.param.b64 	[param1], %rd84;
	.param .b32 retval0;
	call.uni (retval0), 
	vprintf, 
	(
	param0, 
	param1
	);
	ld.param.b32 	%r241, [retval0];
	} // callseq 23
	ld.global.u32 	%r243, [%rd81+24];
	st.local.u32 	[%rd3], %r243;
	{ // callseq 24, 0
	.param .b64 param0;
	st.param.b64 	[param0], %rd83;
	.param .b64 param1;
	st.param.b64 	[param1], %rd84;
	.param .b32 retval0;
	call.uni (retval0), 
	vprintf, 
	(
	param0, 
	param1
	);
	ld.param.b32 	%r244, [retval0];
	} // callseq 24
	ld.global.u32 	%r246, [%rd81+28];
	st.local.u32 	[%rd3], %r246;
	{ // callseq 25, 0
	.param .b64 param0;
	st.param.b64 	[param0], %rd83;
	.param .b64 param1;
	st.param.b64 	[param1], %rd84;
	.param .b32 retval0;
	call.uni (retval0), 
	vprintf, 
	(
	param0, 
	param1
	);
	ld.param.b32 	%r247, [retval0];
	} // callseq 25
	add.s32 	%r291, %r291, 8;
$L__BB0_64:
	setp.eq.s32 	%p42, %r81, 0;
	@%p42 bra 	$L__BB0_70;
	and.b32  	%r84, %r90, 3;
	setp.lt.u32 	%p43, %r81, 4;
	@%p43 bra 	$L__BB0_67;
	add.s32 	%r249, %r291, %r13;
	mul.wide.u32 	%rd85, %r249, 4;
	add.s64 	%rd86, %rd2, %rd85;
	ld.global.u32 	%r250, [%rd86];
	st.local.u32 	[%rd3], %r250;
	mov.u64 	%rd87, $str$1;
	cvta.global.u64 	%rd88, %rd87;
	add.u64 	%rd89, %SP, 0;
	{ // callseq 26, 0
	.param .b64 param0;
	st.param.b64 	[param0], %rd88;
	.param .b64 param1;
	st.param.b64 	[param1], %rd89;
	.param .b32 retval0;
	call.uni (retval0), 
	vprintf, 
	(
	param0, 
	param1
	);
	ld.param.b32 	%r251, [retval0];
	} // callseq 26
	ld.global.u32 	%r253, [%rd86+4];
	st.local.u32 	[%rd3], %r253;
	{ // callseq 27, 0
	.param .b64 param0;
	st.param.b64 	[param0], %rd88;
	.param .b64 param1;
	st.param.b64 	[param1], %rd89;
	.param .b32 retval0;
	call.uni (retval0), 
	vprintf, 
	(
	param0, 
	param1
	);
	ld.param.b32 	%r254, [retval0];
	} // callseq 27
	ld.global.u32 	%r256, [%rd86+8];
	st.local.u32 	[%rd3], %r256;
	{ // callseq 28, 0
	.param .b64 param0;
	st.param.b64 	[param0], %rd88;
	.param .b64 param1;
	st.param.b64 	[param1], %rd89;
	.param .b32 retval0;
	call.uni (retval0), 
	vprintf, 
	(
	param0, 
	param1
	);
	ld.param.b32 	%r257, [retval0];
	} // callseq 28
	ld.global.u32 	%r259, [%rd86+12];
	st.local.u32 	[%rd3], %r259;
	{ // callseq 29, 0
	.param .b64 param0;
	st.param.b64 	[param0], %rd88;
	.param .b64 param1;
	st.param.b64 	[param1], %rd89;
	.param .b32 retval0;
	call.uni (retval0), 
	vprintf, 
	(
	param0, 
	param1
	);
	ld.param.b32 	%r260, [retval0];
	} // callseq 29
	add.s32 	%r291, %r291, 4;
$L__BB0_67:
	setp.eq.s32 	%p44, %r84, 0;
	@%p44 bra 	$L__BB0_70;
	add.s32 	%r262, %r291, %r13;
	mul.wide.u32 	%rd90, %r262, 4;
	add.s64 	%rd97, %rd2, %rd90;
	neg.s32 	%r293, %r84;
	mov.u64 	%rd91, $str$1;
	add.u64 	%rd93, %SP, 0;
$L__BB0_69:
	.pragma "nounroll";
	ld.global.u32 	%r263, [%rd97];
	st.local.u32 	[%rd3], %r263;
	cvta.global.u64 	%rd92, %rd91;
	{ // callseq 30, 0
	.param .b64 param0;
	st.param.b64 	[param0], %rd92;
	.param .b64 param1;
	st.param.b64 	[param1], %rd93;
	.param .b32 retval0;
	call.uni (retval0), 
	vprintf, 
	(
	param0, 
	param1
	);
	ld.param.b32 	%r264, [retval0];
	} // callseq 30
	add.s64 	%rd97, %rd97, 4;
	add.s32 	%r293, %r293, 1;
	setp.ne.s32 	%p45, %r293, 0;
	@%p45 bra 	$L__BB0_69;
$L__BB0_70:
	mov.u64 	%rd94, $str$2;
	cvta.global.u64 	%rd95, %rd94;
	{ // callseq 31, 0
	.param .b64 param0;
	st.param.b64 	[param0], %rd95;
	.param .b64 param1;
	st.param.b64 	[param1], 0;
	.param .b32 retval0;
	call.uni (retval0), 
	vprintf, 
	(
	param0, 
	param1
	);
	ld.param.b32 	%r266, [retval0];
	} // callseq 31
$L__BB0_71:
	ret;

}
	// .globl	_Z7shufflePiS_iiS_Pj
.visible .entry _Z7shufflePiS_iiS_Pj(
	.param .u64 .ptr .align 1 _Z7shufflePiS_iiS_Pj_param_0,
	.param .u64 .ptr .align 1 _Z7shufflePiS_iiS_Pj_param_1,
	.param .u32 _Z7shufflePiS_iiS_Pj_param_2,
	.param .u32 _Z7shufflePiS_iiS_Pj_param_3,
	.param .u64 .ptr .align 1 _Z7shufflePiS_iiS_Pj_param_4,
	.param .u64 .ptr .align 1 _Z7shufflePiS_iiS_Pj_param_5
)
{
	.local .align 8 .b8 	__local_depot1[8];
	.reg .b64 	%SP;
	.reg .b64 	%SPL;
	.reg .pred 	%p<25>;
	.reg .b32 	%r<203>;
	.reg .b64 	%rd<192>;

	mov.u64 	%SPL, __local_depot1;
	cvta.local.u64 	%SP, %SPL;
	ld.param.u64 	%rd9, [_Z7shufflePiS_iiS_Pj_param_0];
	ld.param.u64 	%rd10, [_Z7shufflePiS_iiS_Pj_param_1];
	ld.param.u32 	%r50, [_Z7shufflePiS_iiS_Pj_param_2];
	ld.param.u32 	%r51, [_Z7shufflePiS_iiS_Pj_param_3];
	ld.param.u64 	%rd11, [_Z7shufflePiS_iiS_Pj_param_4];
	ld.param.u64 	%rd12, [_Z7shufflePiS_iiS_Pj_param_5];
	cvta.to.global.u64 	%rd1, %rd10;
	cvta.to.global.u64 	%rd2, %rd9;
	cvta.to.global.u64 	%rd3, %rd12;
	cvta.to.global.u64 	%rd4, %rd11;
	add.u64 	%rd13, %SP, 0;
	add.u64 	%rd14, %SPL, 0;
	mov.u32 	%r52, %ctaid.x;
	mov.u32 	%r53, %ntid.x;
	mov.u32 	%r54, %ntid.y;
	mov.u32 	%r55, %tid.y;
	mov.u32 	%r56, %tid.x;
	mad.lo.s32 	%r57, %r52, %r54, %r55;
	mad.lo.s32 	%r1, %r57, %r53, %r56;
	add.s32 	%r2, %r50, -1;
	mul.wide.u32 	%rd15, %r1, 4;
	add.s64 	%rd5, %rd4, %rd15;
	st.global.u32 	[%rd5], %r1;
	add.s64 	%rd16, %rd3, %rd15;
	ld.global.u32 	%r58, [%rd16];
	st.local.v2.u32 	[%rd14], {%r1, %r58};
	mov.u64 	%rd17, $str$3;
	cvta.global.u64 	%rd18, %rd17;
	{ // callseq 32, 0
	.param .b64 param0;
	st.param.b64 	[param0], %rd18;
	.param .b64 param1;
	st.param.b64 	[param1], %rd13;
	.param .b32 retval0;
	call.uni (retval0), 
	vprintf, 
	(
	param0, 
	param1
	);
	ld.param.b32 	%r59, [retval0];
	} // callseq 32
	bar.sync 	0;
	setp.lt.s32 	%p1, %r50, 1;
	@%p1 bra 	$L__BB1_22;
	shl.b32 	%r3, %r1, 1;
	and.b32  	%r4, %r50, 3;
	setp.lt.u32 	%p2, %r50, 4;
	@%p2 bra 	$L__BB1_16;
	mul.wide.u32 	%rd19, %r3, 4;
	add.s64 	%rd6, %rd3, %rd19;
	add.s64 	%rd7, %rd4, %rd19;
	add.s32 	%r5, %r3, 1;
	and.b32  	%r61, %r50, 2147483644;
	neg.s32 	%r193, %r61;
$L__BB1_3:
	setp.ge.u32 	%p3, %r3, %r2;
	@%p3 bra 	$L__BB1_6;
	ld.global.u32 	%r20, [%rd6];
	ld.global.u32 	%r21, [%rd6+4];
	setp.ge.u32 	%p4, %r20, %r21;
	@%p4 bra 	$L__BB1_6;
	st.global.u32 	[%rd6], %r21;
	st.global.u32 	[%rd6+4], %r20;
	ld.global.u32 	%r62, [%rd7];
	ld.global.u32 	%r63, [%rd7+4];
	st.global.u32 	[%rd7], %r63;
	st.global.u32 	[%rd7+4], %r62;
$L__BB1_6:
	setp.ge.u32 	%p5, %r5, %r2;
	bar.sync 	0;
	@%p5 bra 	$L__BB1_9;
	ld.global.u32 	%r22, [%rd6+4];
	ld.global.u32 	%r23, [%rd6+8];
	setp.ge.u32 	%p6, %r22, %r23;
	@%p6 bra 	$L__BB1_9;
	st.global.u32 	[%rd6+4], %r23;
	st.global.u32 	[%rd6+8], %r22;
	ld.global.u32 	%r64, [%rd7+4];
	ld.global.u32 	%r65, [%rd7+8];
	st.global.u32 	[%rd7+4], %r65;
	st.global.u32 	[%rd7+8], %r64;
$L__BB1_9:
	setp.ge.u32 	%p7, %r3, %r2;
	bar.sync 	0;
	@%p7 bra 	$L__BB1_12;
	ld.global.u32 	%r24, [%rd6];
	ld.global.u32 	%r25, [%rd6+4];
	setp.ge.u32 	%p8, %r24, %r25;
	@%p8 bra 	$L__BB1_12;
	st.global.u32 	[%rd6], %r25;
	st.global.u32 	[%rd6+4], %r24;
	ld.global.u32 	%r66, [%rd7];
	ld.global.u32 	%r67, [%rd7+4];
	st.global.u32 	[%rd7], %r67;
	st.global.u32 	[%rd7+4], %r66;
$L__BB1_12:
	setp.ge.u32 	%p9, %r5, %r2;
	bar.sync 	0;
	@%p9 bra 	$L__BB1_15;
	ld.global.u32 	%r26, [%rd6+4];
	ld.global.u32 	%r27, [%rd6+8];
	setp.ge.u32 	%p10, %r26, %r27;
	@%p10 bra 	$L__BB1_15;
	st.global.u32 	[%rd6+4], %r27;
	st.global.u32 	[%rd6+8], %r26;
	ld.global.u32 	%r68, [%rd7+4];
	ld.global.u32 	%r69, [%rd7+8];
	st.global.u32 	[%rd7+4], %r69;
	st.global.u32 	[%rd7+8], %r68;
$L__BB1_15:
	bar.sync 	0;
	add.s32 	%r193, %r193, 4;
	setp.eq.s32 	%p11, %r193, 0;
	@%p11 bra 	$L__BB1_16;
	bra.uni 	$L__BB1_3;
$L__BB1_16:
	setp.eq.s32 	%p12, %r4, 0;
	@%p12 bra 	$L__BB1_22;
	neg.s32 	%r191, %r4;
	mov.b32 	%r192, 0;
$L__BB1_18:
	.pragma "nounroll";
	add.s32 	%r10, %r192, %r3;
	setp.ge.u32 	%p13, %r10, %r2;
	@%p13 bra 	$L__BB1_21;
	mul.wide.u32 	%rd20, %r10, 4;
	add.s64 	%rd8, %rd3, %rd20;
	ld.global.u32 	%r11, [%rd8];
	ld.global.u32 	%r12, [%rd8+4];
	setp.ge.u32 	%p14, %r11, %r12;
	@%p14 bra 	$L__BB1_21;
	st.global.u32 	[%rd8], %r12;
	st.global.u32 	[%rd8+4], %r11;
	add.s64 	%rd22, %rd4, %rd20;
	ld.global.u32 	%r71, [%rd22];
	ld.global.u32 	%r72, [%rd22+4];
	st.global.u32 	[%rd22], %r72;
	st.global.u32 	[%rd22+4], %r71;
$L__BB1_21:
	xor.b32  	%r192, %r192, 1;
	bar.sync 	0;
	add.s32 	%r191, %r191, 1;
	setp.ne.s32 	%p15, %r191, 0;
	@%p15 bra 	$L__BB1_18;
$L__BB1_22:
	setp.lt.s32 	%p16, %r51, 1;
	@%p16 bra 	$L__BB1_35;
	mul.lo.s32 	%r15, %r1, %r51;
	add.s32 	%r74, %r51, -1;
	and.b32  	%r16, %r51, 15;
	setp.lt.u32 	%p17, %r74, 15;
	mov.b32 	%r197, 0;
	@%p17 bra 	$L__BB1_26;
	and.b32  	%r197, %r51, 2147483632;
	neg.s32 	%r196, %r197;
	mov.b32 	%r195, 7;
	mov.u32 	%r194, %r15;
$L__BB1_25:
	.pragma "nounroll";
	add.s32 	%r76, %r195, -7;
	ld.global.u32 	%r77, [%rd5];
	mad.lo.s32 	%r78, %r77, %r51, %r76;
	mul.wide.s32 	%rd23, %r78, 4;
	add.s64 	%rd24, %rd2, %rd23;
	ld.global.u32 	%r79, [%rd24];
	mul.wide.u32 	%rd25, %r194, 4;
	add.s64 	%rd26, %rd1, %rd25;
	st.global.u32 	[%rd26], %r79;
	ld.global.u32 	%r80, [%rd5];
	mul.lo.s32 	%r81, %r80, %r51;
	cvt.s64.s32 	%rd27, %r81;
	cvt.s64.s32 	%rd28, %r76;
	add.s64 	%rd29, %rd27, %rd28;
	shl.b64 	%rd30, %rd29, 2;
	add.s64 	%rd31, %rd2, %rd30;
	ld.global.u32 	%r82, [%rd31+4];
	add.s32 	%r83, %r194, 1;
	mul.wide.u32 	%rd32, %r83, 4;
	add.s64 	%rd33, %rd1, %rd32;
	st.global.u32 	[%rd33], %r82;
	ld.global.u32 	%r84, [%rd5];
	mul.lo.s32 	%r85, %r84, %r51;
	cvt.s64.s32 	%rd34, %r85;
	add.s64 	%rd35, %rd34, %rd28;
	shl.b64 	%rd36, %rd35, 2;
	add.s64 	%rd37, %rd2, %rd36;
	ld.global.u32 	%r86, [%rd37+8];
	add.s32 	%r87, %r194, 2;
	mul.wide.u32 	%rd38, %r87, 4;
	add.s64 	%rd39, %rd1, %rd38;
	st.global.u32 	[%rd39], %r86;
	ld.global.u32 	%r88, [%rd5];
	mul.lo.s32 	%r89, %r88, %r51;
	cvt.s64.s32 	%rd40, %r89;
	add.s64 	%rd41, %rd40, %rd28;
	shl.b64 	%rd42, %rd41, 2;
	add.s64 	%rd43, %rd2, %rd42;
	ld.global.u32 	%r90, [%rd43+12];
	add.s32 	%r91, %r194, 3;
	mul.wide.u32 	%rd44, %r91, 4;
	add.s64 	%rd45, %rd1, %rd44;
	st.global.u32 	[%rd45], %r90;
	ld.global.u32 	%r92, [%rd5];
	mul.lo.s32 	%r93, %r92, %r51;
	cvt.s64.s32 	%rd46, %r93;
	add.s64 	%rd47, %rd46, %rd28;
	shl.b64 	%rd48, %rd47, 2;
	add.s64 	%rd49, %rd2, %rd48;
	ld.global.u32 	%r94, [%rd49+16];
	add.s32 	%r95, %r194, 4;
	mul.wide.u32 	%rd50, %r95, 4;
	add.s64 	%rd51, %rd1, %rd50;
	st.global.u32 	[%rd51], %r94;
	ld.global.u32 	%r96, [%rd5];
	mul.lo.s32 	%r97, %r96, %r51;
	cvt.s64.s32 	%rd52, %r97;
	add.s64 	%rd53, %rd52, %rd28;
	shl.b64 	%rd54, %rd53, 2;
	add.s64 	%rd55, %rd2, %rd54;
	ld.global.u32 	%r98, [%rd55+20];
	add.s32 	%r99, %r194, 5;
	mul.wide.u32 	%rd56, %r99, 4;
	add.s64 	%rd57, %rd1, %rd56;
	st.global.u32 	[%rd57], %r98;
	ld.global.u32 	%r100, [%rd5];
	mul.lo.s32 	%r101, %r100, %r51;
	cvt.s64.s32 	%rd58, %r101;
	add.s64 	%rd59, %rd58, %rd28;
	shl.b64 	%rd60, %rd59, 2;
	add.s64 	%rd61, %rd2, %rd60;
	ld.global.u32 	%r102, [%rd61+24];
	add.s32 	%r103, %r194, 6;
	mul.wide.u32 	%rd62, %r103, 4;
	add.s64 	%rd63, %rd1, %rd62;
	st.global.u32 	[%rd63], %r102;
	ld.global.u32 	%r104, [%rd5];
	mul.lo.s32 	%r105, %r104, %r51;
	cvt.s64.s32 	%rd64, %r105;
	add.s64 	%rd65, %rd64, %rd28;
	shl.b64 	%rd66, %rd65, 2;
	add.s64 	%rd67, %rd2, %rd66;
	ld.global.u32 	%r106, [%rd67+28];
	add.s32 	%r107, %r194, 7;
	mul.wide.u32 	%rd68, %r107, 4;
	add.s64 	%rd69, %rd1, %rd68;
	st.global.u32 	[%rd69], %r106;
	ld.global.u32 	%r108, [%rd5];
	mul.lo.s32 	%r109, %r108, %r51;
	cvt.s64.s32 	%rd70, %r109;
	add.s64 	%rd71, %rd70, %rd28;
	shl.b64 	%rd72, %rd71, 2;
	add.s64 	%rd73, %rd2, %rd72;
	ld.global.u32 	%r110, [%rd73+32];
	add.s32 	%r111, %r194, 8;
	mul.wide.u32 	%rd74, %r111, 4;
	add.s64 	%rd75, %rd1, %rd74;
	st.global.u32 	[%rd75], %r110;
	ld.global.u32 	%r112, [%rd5];
	mul.lo.s32 	%r113, %r112, %r51;
	cvt.s64.s32 	%rd76, %r113;
	add.s64 	%rd77, %rd76, %rd28;
	shl.b64 	%rd78, %rd77, 2;
	add.s64 	%rd79, %rd2, %rd78;
	ld.global.u32 	%r114, [%rd79+36];
	add.s32 	%r115, %r194, 9;
	mul.wide.u32 	%rd80, %r115, 4;
	add.s64 	%rd81, %rd1, %rd80;
	st.global.u32 	[%rd81], %r114;
	ld.global.u32 	%r116, [%rd5];
	mul.lo.s32 	%r117, %r116, %r51;
	cvt.s64.s32 	%rd82, %r117;
	add.s64 	%rd83, %rd82, %rd28;
	shl.b64 	%rd84, %rd83, 2;
	add.s64 	%rd85, %rd2, %rd84;
	ld.global.u32 	%r118, [%rd85+40];
	add.s32 	%r119, %r194, 10;
	mul.wide.u32 	%rd86, %r119, 4;
	add.s64 	%rd87, %rd1, %rd86;
	st.global.u32 	[%rd87], %r118;
	ld.global.u32 	%r120, [%rd5];
	mul.lo.s32 	%r121, %r120, %r51;
	cvt.s64.s32 	%rd88, %r121;
	add.s64 	%rd89, %rd88, %rd28;
	shl.b64 	%rd90, %rd89, 2;
	add.s64 	%rd91, %rd2, %rd90;
	ld.global.u32 	%r122, [%rd91+44];
	add.s32 	%r123, %r194, 11;
	mul.wide.u32 	%rd92, %r123, 4;
	add.s64 	%rd93, %rd1, %rd92;
	st.global.u32 	[%rd93], %r122;
	ld.global.u32 	%r124, [%rd5];
	mul.lo.s32 	%r125, %r124, %r51;
	cvt.s64.s32 	%rd94, %r125;
	add.s64 	%rd95, %rd94, %rd28;
	shl.b64 	%rd96, %rd95, 2;
	add.s64 	%rd97, %rd2, %rd96;
	ld.global.u32 	%r126, [%rd97+48];
	add.s32 	%r127, %r194, 12;
	mul.wide.u32 	%rd98, %r127, 4;
	add.s64 	%rd99, %rd1, %rd98;
	st.global.u32 	[%rd99], %r126;
	ld.global.u32 	%r128, [%rd5];
	mul.lo.s32 	%r129, %r128, %r51;
	cvt.s64.s32 	%rd100, %r129;
	add.s64 	%rd101, %rd100, %rd28;
	shl.b64 	%rd102, %rd101, 2;
	add.s64 	%rd103, %rd2, %rd102;
	ld.global.u32 	%r130, [%rd103+52];
	add.s32 	%r131, %r194, 13;
	mul.wide.u32 	%rd104, %r131, 4;
	add.s64 	%rd105, %rd1, %rd104;
	st.global.u32 	[%rd105], %r130;
	ld.global.u32 	%r132, [%rd5];
	mul.lo.s32 	%r133, %r132, %r51;
	cvt.s64.s32 	%rd106, %r133;
	add.s64 	%rd107, %rd106, %rd28;
	shl.b64 	%rd108, %rd107, 2;
	add.s64 	%rd109, %rd2, %rd108;
	ld.global.u32 	%r134, [%rd109+56];
	add.s32 	%r135, %r194, 14;
	mul.wide.u32 	%rd110, %r135, 4;
	add.s64 	%rd111, %rd1, %rd110;
	st.global.u32 	[%rd111], %r134;
	ld.global.u32 	%r136, [%rd5];
	mul.lo.s32 	%r137, %r136, %r51;
	cvt.s64.s32 	%rd112, %r137;
	add.s64 	%rd113, %rd112, %rd28;
	shl.b64 	%rd114, %rd113, 2;
	add.s64 	%rd115, %rd2, %rd114;
	ld.global.u32 	%r138, [%rd115+60];
	add.s32 	%r139, %r194, 15;
	mul.wide.u32 	%rd116, %r139, 4;
	add.s64 	%rd117, %rd1, %rd116;
	st.global.u32 	[%rd117], %r138;
	add.s32 	%r196, %r196, 16;
	add.s32 	%r195, %r195, 16;
	add.s32 	%r194, %r194, 16;
	setp.ne.s32 	%p18, %r196, 0;
	@%p18 bra 	$L__BB1_25;
$L__BB1_26:
	setp.eq.s32 	%p19, %r16, 0;
	@%p19 bra 	$L__BB1_35;
	and.b32  	%r36, %r51, 7;
	setp.lt.u32 	%p20, %r16, 8;
	@%p20 bra 	$L__BB1_29;
	ld.global.u32 	%r140, [%rd5];
	mad.lo.s32 	%r141, %r140, %r51, %r197;
	mul.wide.s32 	%rd118, %r141, 4;
	add.s64 	%rd119, %rd2, %rd118;
	ld.global.u32 	%r142, [%rd119];
	add.s32 	%r143, %r197, %r15;
	mul.wide.u32 	%rd120, %r143, 4;
	add.s64 	%rd121, %rd1, %rd120;
	st.global.u32 	[%rd121], %r142;
	ld.global.u32 	%r144, [%rd5];
	mul.lo.s32 	%r145, %r144, %r51;
	cvt.s64.s32 	%rd122, %r145;
	cvt.u64.u32 	%rd123, %r197;
	add.s64 	%rd124, %rd122, %rd123;
	shl.b64 	%rd125, %rd124, 2;
	add.s64 	%rd126, %rd2, %rd125;
	ld.global.u32 	%r146, [%rd126+4];
	add.s32 	%r147, %r143, 1;
	mul.wide.u32 	%rd127, %r147, 4;
	add.s64 	%rd128, %rd1, %rd127;
	st.global.u32 	[%rd128], %r146;
	ld.global.u32 	%r148, [%rd5];
	mul.lo.s32 	%r149, %r148, %r51;
	cvt.s64.s32 	%rd129, %r149;
	add.s64 	%rd130, %rd129, %rd123;
	shl.b64 	%rd131, %rd130, 2;
	add.s64 	%rd132, %rd2, %rd131;
	ld.global.u32 	%r150, [%rd132+8];
	add.s32 	%r151, %r143, 2;
	mul.wide.u32 	%rd133, %r151, 4;
	add.s64 	%rd134, %rd1, %rd133;
	st.global.u32 	[%rd134], %r150;
	ld.global.u32 	%r152, [%rd5];
	mul.lo.s32 	%r153, %r152, %r51;
	cvt.s64.s32 	%rd135, %r153;
	add.s64 	%rd136, %rd135, %rd123;
	shl.b64 	%rd137, %rd136, 2;
	add.s64 	%rd138, %rd2, %rd137;
	ld.global.u32 	%r154, [%rd138+12];
	add.s32 	%r155, %r143, 3;
	mul.wide.u32 	%rd139, %r155, 4;
	add.s64 	%rd140, %rd1, %rd139;
	st.global.u32 	[%rd140], %r154;
	ld.global.u32 	%r156, [%rd5];
	mul.lo.s32 	%r157, %r156, %r51;
	cvt.s64.s32 	%rd141, %r157;
	add.s64 	%rd142, %rd141, %rd123;
	shl.b64 	%rd143, %rd142, 2;
	add.s64 	%rd144, %rd2, %rd143;
	ld.global.u32 	%r158, [%rd144+16];
	add.s32 	%r159, %r143, 4;
	mul.wide.u32 	%rd145, %r159, 4;
	add.s64 	%rd146, %rd1, %rd145;
	st.global.u32 	[%rd146], %r158;
	ld.global.u32 	%r160, [%rd5];
	mul.lo.s32 	%r161, %r160, %r51;
	cvt.s64.s32 	%rd147, %r161;
	add.s64 	%rd148, %rd147, %rd123;
	shl.b64 	%rd149, %rd148, 2;
	add.s64 	%rd150, %rd2, %rd149;
	ld.global.u32 	%r162, [%rd150+20];
	add.s32 	%r163, %r143, 5;
	mul.wide.u32 	%rd151, %r163, 4;
	add.s64 	%rd152, %rd1, %rd151;
	st.global.u32 	[%rd152], %r162;
	ld.global.u32 	%r164, [%rd5];
	mul.lo.s32 	%r165, %r164, %r51;
	cvt.s64.s32 	%rd153, %r165;
	add.s64 	%rd154, %rd153, %rd123;
	shl.b64 	%rd155, %rd154, 2;
	add.s64 	%rd156, %rd2, %rd155;
	ld.global.u32 	%r166, [%rd156+24];
	add.s32 	%r167, %r143, 6;
	mul.wide.u32 	%rd157, %r167, 4;
	add.s64 	%rd158, %rd1, %rd157;
	st.global.u32 	[%rd158], %r166;
	ld.global.u32 	%r168, [%rd5];
	mul.lo.s32 	%r169, %r168, %r51;
	cvt.s64.s32 	%rd159, %r169;
	add.s64 	%rd160, %rd159, %rd123;
	shl.b64 	%rd161, %rd160, 2;
	add.s64 	%rd162, %rd2, %rd161;
	ld.global.u32 	%r170, [%rd162+28];
	add.s32 	%r171, %r143, 7;
	mul.wide.u32 	%rd163, %r171, 4;
	add.s64 	%rd164, %rd1, %rd163;
	st.global.u32 	[%rd164], %r170;
	add.s32 	%r197, %r197, 8;
$L__BB1_29:
	setp.eq.s32 	%p21, %r36, 0;
	@%p21 bra 	$L__BB1_35;
	and.b32  	%r39, %r51, 3;
	setp.lt.u32 	%p22, %r36, 4;
	@%p22 bra 	$L__BB1_32;
	ld.global.u32 	%r172, [%rd5];
	mad.lo.s32 	%r173, %r172, %r51, %r197;
	mul.wide.s32 	%rd165, %r173, 4;
	add.s64 	%rd166, %rd2, %rd165;
	ld.global.u32 	%r174, [%rd166];
	add.s32 	%r175, %r197, %r15;
	mul.wide.u32 	%rd167, %r175, 4;
	add.s64 	%rd168, %rd1, %rd167;
	st.global.u32 	[%rd168], %r174;
	ld.global.u32 	%r176, [%rd5];
	mul.lo.s32 	%r177, %r176, %r51;
	cvt.s64.s32 	%rd169, %r177;
	cvt.s64.s32 	%rd170, %r197;
	add.s64 	%rd171, %rd169, %rd170;
	shl.b64 	%rd172, %rd171, 2;
	add.s64 	%rd173, %rd2, %rd172;
	ld.global.u32 	%r178, [%rd173+4];
	add.s32 	%r179, %r175, 1;
	mul.wide.u32 	%rd174, %r179, 4;
	add.s64 	%rd175, %rd1, %rd174;
	st.global.u32 	[%rd175], %r178;
	ld.global.u32 	%r180, [%rd5];
	mul.lo.s32 	%r181, %r180, %r51;
	cvt.s64.s32 	%rd176, %r181;
	add.s64 	%rd177, %rd176, %rd170;
	shl.b64 	%rd178, %rd177, 2;
	add.s64 	%rd179, %rd2, %rd178;
	ld.global.u32 	%r182, [%rd179+8];
	add.s32 	%r183, %r175, 2;
	mul.wide.u32 	%rd180, %r183, 4;
	add.s64 	%rd181, %rd1, %rd180;
	st.global.u32 	[%rd181], %r182;
	ld.global.u32 	%r184, [%rd5];
	mul.lo.s32 	%r185, %r184, %r51;
	cvt.s64.s32 	%rd182, %r185;
	add.s64 	%rd183, %rd182, %rd170;
	shl.b64 	%rd184, %rd183, 2;
	add.s64 	%rd185, %rd2, %rd184;
	ld.global.u32 	%r186, [%rd185+12];
	add.s32 	%r187, %r175, 3;
	mul.wide.u32 	%rd186, %r187, 4;
	add.s64 	%rd187, %rd1, %rd186;
	st.global.u32 	[%rd187], %r186;
	add.s32 	%r197, %r197, 4;
$L__BB1_32:
	setp.eq.s32 	%p23, %r39, 0;
	@%p23 bra 	$L__BB1_35;
	add.s32 	%r201, %r197, %r15;
	neg.s32 	%r200, %r39;
$L__BB1_34:
	.pragma "nounroll";
	ld.global.u32 	%r188, [%rd5];
	mad.lo.s32 	%r189, %r188, %r51, %r197;
	mul.wide.s32 	%rd188, %r189, 4;
	add.s64 	%rd189, %rd2, %rd188;
	ld.global.u32 	%r190, [%rd189];
	mul.wide.u32 	%rd190, %r201, 4;
	add.s64 	%rd191, %rd1, %rd190;
	st.global.u32 	[%rd191], %r190;
	add.s32 	%r197, %r197, 1;
	add.s32 	%r201, %r201, 1;
	add.s32 	%r200, %r200, 1;
	setp.ne.s32 	%p24, %r200, 0;
	@%p24 bra 	$L__BB1_34;
$L__BB1_35:
	ret;

}


// ===== COMPILED SASS (sm_100) =====

	.target	sm_100

	.elftype	@"ET_EXEC"


//--------------------- .note.nv.tkinfo           --------------------------
	.section	.note.nv.tkinfo,"",@"SHT_NOTE"
	.sectionflags	@"SHF_NOTE_NV_TKINFO"
	.tkinfo
        /*0018*/ 	.word	0x00000002
        /*0030*/ 	.string	""
        /*0030*/ 	.string	"ptxas"
        /*0030*/ 	.string	"Cuda compilation tools, release 13.0, V13.0.88"
        /*0030*/ 	.string	"Build cuda_13.0.r13.0/compiler.36424714_0"
        /*0030*/ 	.string	"-arch sm_100 -m 64 "



//--------------------- .note.nv.cuinfo           --------------------------
	.section	.note.nv.cuinfo,"",@"SHT_NOTE"
	.sectionflags	@"SHF_NOTE_NV_CUINFO"
        /*0018*/ 	.short	0x0002
        /*001a*/ 	.short	0x0064
        /*001c*/ 	.short	0x0082
	.zero		2


//--------------------- .nv.info                  --------------------------
	.section	.nv.info,"",@"SHT_CUDA_INFO"
	.align	4


	//----- nvinfo : EIATTR_REGCOUNT
	.align		4
        /*0000*/ 	.byte	0x04, 0x2f
        /*0002*/ 	.short	(.L_5 - .L_4)
	.align		4
.L_4:
        /*0004*/ 	.word	index@(_Z10init_pop_sPiiiPj)
        /*0008*/ 	.word	0x00000020


	//----- nvinfo : EIATTR_FRAME_SIZE
	.align		4
.L_5:
        /*000c*/ 	.byte	0x04, 0x11
        /*000e*/ 	.short	(.L_7 - .L_6)
	.align		4
.L_6:
        /*0010*/ 	.word	index@(_Z10init_pop_sPiiiPj)
        /*0014*/ 	.word	0x00000010


	//----- nvinfo : EIATTR_REGCOUNT
	.align		4
.L_7:
        /*0018*/ 	.byte	0x04, 0x2f
        /*001a*/ 	.short	(.L_9 - .L_8)
	.align		4
.L_8:
        /*001c*/ 	.word	index@(_Z7shufflePiS_iiS_Pj)
        /*0020*/ 	.word	0x00000018


	//----- nvinfo : EIATTR_FRAME_SIZE
	.align		4
.L_9:
        /*0024*/ 	.byte	0x04, 0x11
        /*0026*/ 	.short	(.L_11 - .L_10)
	.align		4
.L_10:
        /*0028*/ 	.word	index@(_Z7shufflePiS_iiS_Pj)
        /*002c*/ 	.word	0x00000008


	//----- nvinfo : EIATTR_MIN_STACK_SIZE
	.align		4
.L_11:
        /*0030*/ 	.byte	0x04, 0x12
        /*0032*/ 	.short	(.L_13 - .L_12)
	.align		4
.L_12:
        /*0034*/ 	.word	index@(_Z7shufflePiS_iiS_Pj)
        /*0038*/ 	.word	0x00000008


	//----- nvinfo : EIATTR_MIN_STACK_SIZE
	.align		4
.L_13:
        /*003c*/ 	.byte	0x04, 0x12
        /*003e*/ 	.short	(.L_15 - .L_14)
	.align		4
.L_14:
        /*0040*/ 	.word	index@(_Z10init_pop_sPiiiPj)
        /*0044*/ 	.word	0x00000010
.L_15:


//--------------------- .nv.compat                --------------------------
	.section	.nv.compat,"",@"SHT_CUDA_COMPAT_INFO"
	.align	4
        /*0000*/ 	.byte	0x02, 0x09, 0x00, 0x00, 0x02, 0x02, 0x01, 0x00, 0x02, 0x05, 0x05, 0x00, 0x03, 0x07, 0x01, 0x01
        /*0010*/ 	.byte	0x02, 0x03, 0x00, 0x00, 0x02, 0x06, 0x01, 0x00, 0x04, 0x0b, 0x08, 0x00, 0x09, 0x00, 0x00, 0x00
        /*0020*/ 	.byte	0x00, 0x00, 0x00, 0x00


//--------------------- .nv.info._Z7shufflePiS_iiS_Pj --------------------------
	.section	.nv.info._Z7shufflePiS_iiS_Pj,"",@"SHT_CUDA_INFO"
	.sectionflags	@""
	.align	4


	//----- nvinfo : EIATTR_CUDA_API_VERSION
	.align		4
        /*0000*/ 	.byte	0x04, 0x37
        /*0002*/ 	.short	(.L_17 - .L_16)
.L_16:
        /*0004*/ 	.word	0x00000082


	//----- nvinfo : EIATTR_KPARAM_INFO
	.align		4
.L_17:
        /*0008*/ 	.byte	0x04, 0x17
        /*000a*/ 	.short	(.L_19 - .L_18)
.L_18:
        /*000c*/ 	.word	0x00000000
        /*0010*/ 	.short	0x0005
        /*0012*/ 	.short	0x0020
        /*0014*/ 	.byte	0x00, 0xf5, 0x21, 0x00


	//----- nvinfo : EIATTR_KPARAM_INFO
	.align		4
.L_19:
        /*0018*/ 	.byte	0x04, 0x17
        /*001a*/ 	.short	(.L_21 - .L_20)
.L_20:
        /*001c*/ 	.word	0x00000000
        /*0020*/ 	.short	0x0004
        /*0022*/ 	.short	0x0018
        /*0024*/ 	.byte	0x00, 0xf5, 0x21, 0x00


	//----- nvinfo : EIATTR_KPARAM_INFO
	.align		4
.L_21:
        /*0028*/ 	.byte	0x04, 0x17
        /*002a*/ 	.short	(.L_23 - .L_22)
.L_22:
        /*002c*/ 	.word	0x00000000
        /*0030*/ 	.short	0x0003
        /*0032*/ 	.short	0x0014
        /*0034*/ 	.byte	0x00, 0xf0, 0x11, 0x00


	//----- nvinfo : EIATTR_KPARAM_INFO
	.align		4
.L_23:
        /*0038*/ 	.byte	0x04, 0x17
        /*003a*/ 	.short	(.L_25 - .L_24)
.L_24:
        /*003c*/ 	.word	0x00000000
        /*0040*/ 	.short	0x0002
        /*0042*/ 	.short	0x0010
        /*0044*/ 	.byte	0x00, 0xf0, 0x11, 0x00


	//----- nvinfo : EIATTR_KPARAM_INFO
	.align		4
.L_25:
        /*0048*/ 	.byte	0x04, 0x17
        /*004a*/ 	.short	(.L_27 - .L_26)
.L_26:
        /*004c*/ 	.word	0x00000000
        /*0050*/ 	.short	0x0001
        /*0052*/ 	.short	0x0008
        /*0054*/ 	.byte	0x00, 0xf5, 0x21, 0x00


	//----- nvinfo : EIATTR_KPARAM_INFO
	.align		4
.L_27:
        /*0058*/ 	.byte	0x04, 0x17
        /*005a*/ 	.short	(.L_29 - .L_28)
.L_28:
        /*005c*/ 	.word	0x00000000
        /*0060*/ 	.short	0x0000
        /*0062*/ 	.short	0x0000
        /*0064*/ 	.byte	0x00, 0xf5, 0x21, 0x00


	//----- nvinfo : EIATTR_SPARSE_MMA_MASK
	.align		4
.L_29:
        /*0068*/ 	.byte	0x03, 0x50
        /*006a*/ 	.short	0x0000


	//----- nvinfo : EIATTR_MAXREG_COUNT
	.align		4
        /*006c*/ 	.byte	0x03, 0x1b
        /*006e*/ 	.short	0x00ff


	//----- nvinfo : EIATTR_NUM_BARRIERS
	.align		4
        /*0070*/ 	.byte	0x02, 0x4c
        /*0072*/ 	.byte	0x01
	.zero		1


	//----- nvinfo : EIATTR_EXTERNS
	.align		4
        /*0074*/ 	.byte	0x04, 0x0f
        /*0076*/ 	.short	(.L_31 - .L_30)


	//   ....[0]....
	.align		4
.L_30:
        /*0078*/ 	.word	index@(vprintf)


	//----- nvinfo : EIATTR_MERCURY_ISA_VERSION
	.align		4
.L_31:
        /*007c*/ 	.byte	0x03, 0x5f
        /*007e*/ 	.short	0x0101


	//----- nvinfo : EIATTR_VRC_CTA_INIT_COUNT
	.align		4
        /*0080*/ 	.byte	0x02, 0x4a
	.zero		1
	.zero		1


	//----- nvinfo : EIATTR_SYSCALL_OFFSETS
	.align		4
        /*0084*/ 	.byte	0x04, 0x46
        /*0086*/ 	.short	(.L_33 - .L_32)


	//   ....[0]....
.L_32:
        /*0088*/ 	.word	0x000001b0


	//----- nvinfo : EIATTR_EXIT_INSTR_OFFSETS
	.align		4
.L_33:
        /*008c*/ 	.byte	0x04, 0x1c
        /*008e*/ 	.short	(.L_35 - .L_34)


	//   ....[0]....
.L_34:
        /*0090*/ 	.word	0x00000c40


	//   ....[1]....
        /*0094*/ 	.word	0x00001760


	//   ....[2]....
        /*0098*/ 	.word	0x00001cc0


	//   ....[3]....
        /*009c*/ 	.word	0x00001fb0


	//   ....[4]....
        /*00a0*/ 	.word	0x000020b0


	//----- nvinfo : EIATTR_CRS_STACK_SIZE
	.align		4
.L_35:
        /*00a4*/ 	.byte	0x04, 0x1e
        /*00a6*/ 	.short	(.L_37 - .L_36)
.L_36:
        /*00a8*/ 	.word	0x00000000


	//----- nvinfo : EIATTR_CBANK_PARAM_SIZE
	.align		4
.L_37:
        /*00ac*/ 	.byte	0x03, 0x19
        /*00ae*/ 	.short	0x0028


	//----- nvinfo : EIATTR_PARAM_CBANK
	.align		4
        /*00b0*/ 	.byte	0x04, 0x0a
        /*00b2*/ 	.short	(.L_39 - .L_38)
	.align		4
.L_38:
        /*00b4*/ 	.word	index@(.nv.constant0._Z7shufflePiS_iiS_Pj)
        /*00b8*/ 	.short	0x0380
        /*00ba*/ 	.short	0x0028


	//----- nvinfo : EIATTR_SW_WAR
	.align		4
.L_39:
        /*00bc*/ 	.byte	0x04, 0x36
        /*00be*/ 	.short	(.L_41 - .L_40)
.L_40:
        /*00c0*/ 	.word	0x00000008
.L_41:


//--------------------- .nv.info._Z10init_pop_sPiiiPj --------------------------
	.section	.nv.info._Z10init_pop_sPiiiPj,"",@"SHT_CUDA_INFO"
	.sectionflags	@""
	.align	4


	//----- nvinfo : EIATTR_CUDA_API_VERSION
	.align		4
        /*0000*/ 	.byte	0x04, 0x37
        /*0002*/ 	.short	(.L_43 - .L_42)
.L_42:
        /*0004*/ 	.word	0x00000082


	//----- nvinfo : EIATTR_KPARAM_INFO
	.align		4
.L_43:
        /*0008*/ 	.byte	0x04, 0x17
        /*000a*/ 	.short	(.L_45 - .L_44)
.L_44:
        /*000c*/ 	.word	0x00000000
        /*0010*/ 	.short	0x0003
        /*0012*/ 	.short	0x0010
        /*0014*/ 	.byte	0x00, 0xf5, 0x21, 0x00


	//----- nvinfo : EIATTR_KPARAM_INFO
	.align		4
.L_45:
        /*0018*/ 	.byte	0x04, 0x17
        /*001a*/ 	.short	(.L_47 - .L_46)
.L_46:
        /*001c*/ 	.word	0x00000000
        /*0020*/ 	.short	0x0002
        /*0022*/ 	.short	0x000c
        /*0024*/ 	.byte	0x00, 0xf0, 0x11, 0x00


	//----- nvinfo : EIATTR_KPARAM_INFO
	.align		4
.L_47:
        /*0028*/ 	.byte	0x04, 0x17
        /*002a*/ 	.short	(.L_49 - .L_48)
.L_48:
        /*002c*/ 	.word	0x00000000
        /*0030*/ 	.short	0x0001
        /*0032*/ 	.short	0x0008
        /*0034*/ 	.byte	0x00, 0xf0, 0x11, 0x00


	//----- nvinfo : EIATTR_KPARAM_INFO
	.align		4
.L_49:
        /*0038*/ 	.byte	0x04, 0x17
        /*003a*/ 	.short	(.L_51 - .L_50)
.L_50:
        /*003c*/ 	.word	0x00000000
        /*0040*/ 	.short	0x0000
        /*0042*/ 	.short	0x0000
        /*0044*/ 	.byte	0x00, 0xf5, 0x21, 0x00


	//----- nvinfo : EIATTR_SPARSE_MMA_MASK
	.align		4
.L_51:
        /*0048*/ 	.byte	0x03, 0x50
        /*004a*/ 	.short	0x0000


	//----- nvinfo : EIATTR_MAXREG_COUNT
	.align		4
        /*004c*/ 	.byte	0x03, 0x1b
        /*004e*/ 	.short	0x00ff


	//----- nvinfo : EIATTR_EXTERNS
	.align		4
        /*0050*/ 	.byte	0x04, 0x0f
        /*0052*/ 	.short	(.L_53 - .L_52)


	//   ....[0]....
	.align		4
.L_52:
        /*0054*/ 	.word	index@(vprintf)


	//----- nvinfo : EIATTR_MERCURY_ISA_VERSION
	.align		4
.L_53:
        /*0058*/ 	.byte	0x03, 0x5f
        /*005a*/ 	.short	0x0101


	//----- nvinfo : EIATTR_VRC_CTA_INIT_COUNT
	.align		4
        /*005c*/ 	.byte	0x02, 0x4a
	.zero		1
	.zero		1


	//----- nvinfo : EIATTR_SYSCALL_OFFSETS
	.align		4
        /*0060*/ 	.byte	0x04, 0x46
        /*0062*/ 	.short	(.L_55 - .L_54)


	//   ....[0]....
.L_54:
        /*0064*/ 	.word	0x000005b0


	//   ....[1]....
        /*0068*/ 	.word	0x000016a0


	//   ....[2]....
        /*006c*/ 	.word	0x00001860


	//   ....[3]....
        /*0070*/ 	.word	0x00001900


	//   ....[4]....
        /*0074*/ 	.word	0x000019a0


	//   ....[5]....
        /*0078*/ 	.word	0x00001a40


	//   ....[6]....
        /*007c*/ 	.word	0x00001ae0


	//   ....[7]....
        /*0080*/ 	.word	0x00001b80


	//   ....[8]....
        /*0084*/ 	.word	0x00001c20


	//   ....[9]....
        /*0088*/ 	.word	0x00001cc0


	//   ....[10]....
        /*008c*/ 	.word	0x00001d60


	//   ....[11]....
        /*0090*/ 	.word	0x00001e00


	//   ....[12]....
        /*0094*/ 	.word	0x00001ea0


	//   ....[13]....
        /*0098*/ 	.word	0x00001f40


	//   ....[14]....
        /*009c*/ 	.word	0x00001fe0


	//   ....[15]....
        /*00a0*/ 	.word	0x00002080


	//   ....[16]....
        /*00a4*/ 	.word	0x00002120


	//   ....[17]....
        /*00a8*/ 	.word	0x000021c0


	//   ....[18]....
        /*00ac*/ 	.word	0x00002360


	//   ....[19]....
        /*00b0*/ 	.word	0x00002400


	//   ....[20]....
        /*00b4*/ 	.word	0x000024a0


	//   ....[21]....
        /*00b8*/ 	.word	0x00002540


	//   ....[22]....
        /*00bc*/ 	.word	0x000025e0


	//   ....[23]....
        /*00c0*/ 	.word	0x00002680


	//   ....[24]....
        /*00c4*/ 	.word	0x00002720


	//   ....[25]....
        /*00c8*/ 	.word	0x000027c0


	//   ....[26]....
        /*00cc*/ 	.word	0x00002910


	//   ....[27]....
        /*00d0*/ 	.word	0x000029b0


	//   ....[28]....
        /*00d4*/ 	.word	0x00002a50


	//   ....[29]....
        /*00d8*/ 	.word	0x00002af0


	//   ....[30]....
        /*00dc*/ 	.word	0x00002c60


	//   ....[31]....
        /*00e0*/ 	.word	0x00002d30


	//----- nvinfo : EIATTR_EXIT_INSTR_OFFSETS
	.align		4
.L_55:
        /*00e4*/ 	.byte	0x04, 0x1c
        /*00e6*/ 	.short	(.L_57 - .L_56)


	//   ....[0]....
.L_56:
        /*00e8*/ 	.word	0x000015d0


	//   ....[1]....
        /*00ec*/ 	.word	0x00002d40


	//----- nvinfo : EIATTR_CRS_STACK_SIZE
	.align		4
.L_57:
        /*00f0*/ 	.byte	0x04, 0x1e
        /*00f2*/ 	.short	(.L_59 - .L_58)
.L_58:
        /*00f4*/ 	.word	0x00000000


	//----- nvinfo : EIATTR_CBANK_PARAM_SIZE
	.align		4
.L_59:
        /*00f8*/ 	.byte	0x03, 0x19
        /*00fa*/ 	.short	0x0018


	//----- nvinfo : EIATTR_PARAM_CBANK
	.align		4
        /*00fc*/ 	.byte	0x04, 0x0a
        /*00fe*/ 	.short	(.L_61 - .L_60)
	.align		4
.L_60:
        /*0100*/ 	.word	index@(.nv.constant0._Z10init_pop_sPiiiPj)
        /*0104*/ 	.short	0x0380
        /*0106*/ 	.short	0x0018


	//----- nvinfo : EIATTR_SW_WAR
	.align		4
.L_61:
        /*0108*/ 	.byte	0x04, 0x36
        /*010a*/ 	.short	(.L_63 - .L_62)
.L_62:
        /*010c*/ 	.word	0x00000008
.L_63:


//--------------------- .nv.callgraph             --------------------------
	.section	.nv.callgraph,"",@"SHT_CUDA_CALLGRAPH"
	.align	4
	.sectionentsize	8
	.align		4
        /*0000*/ 	.word	0x00000000
	.align		4
        /*0004*/ 	.word	0xffffffff
	.align		4
        /*0008*/ 	.word	index@(_Z7shufflePiS_iiS_Pj)
	.align		4
        /*000c*/ 	.word	index@(vprintf)
	.align		4
        /*0010*/ 	.word	index@(_Z10init_pop_sPiiiPj)
	.align		4
        /*0014*/ 	.word	index@(vprintf)
	.align		4
        /*0018*/ 	.word	0x00000000
	.align		4
        /*001c*/ 	.word	0xfffffffe
	.align		4
        /*0020*/ 	.word	0x00000000
	.align		4
        /*0024*/ 	.word	0xfffffffd
	.align		4
        /*0028*/ 	.word	0x00000000
	.align		4
        /*002c*/ 	.word	0xfffffffc


//--------------------- .nv.constant4             --------------------------
	.section	.nv.constant4,"a",@progbits
	.align	8
	.align		8
.nv.constant4:
        /*0000*/ 	.dword	vprintf
	.align		8
        /*0008*/ 	.dword	$str
	.align		8
        /*0010*/ 	.dword	$str$1
	.align		8
        /*0018*/ 	.dword	$str$2
	.align		8
        /*0020*/ 	.dword	$str$3


//--------------------- .text._Z7shufflePiS_iiS_Pj --------------------------
	.section	.text._Z7shufflePiS_iiS_Pj,"ax",@progbits
	.align	128
        .global         _Z7shufflePiS_iiS_Pj
        .type           _Z7shufflePiS_iiS_Pj,@function
        .size           _Z7shufflePiS_iiS_Pj,(.L_x_91 - _Z7shufflePiS_iiS_Pj)
        .other          _Z7shufflePiS_iiS_Pj,@"STO_CUDA_ENTRY STV_DEFAULT"
_Z7shufflePiS_iiS_Pj:
.text._Z7shufflePiS_iiS_Pj:
[----:B------:R-:W0:Y:S01]  /*0000*/  LDC R1, c[0x0][0x37c] ;  /* 0x0000df00ff017b82 */ /* 0x000e220000000800 */
[----:B------:R-:W1:Y:S01]  /*0010*/  S2R R3, SR_TID.Y ;  /* 0x0000000000037919 */ /* 0x000e620000002200 */
[----:B------:R-:W2:Y:S06]  /*0020*/  LDCU UR5, c[0x0][0x2fc] ;  /* 0x00005f80ff0577ac */ /* 0x000eac0008000800 */
[----:B------:R-:W1:Y:S01]  /*0030*/  S2UR UR4, SR_CTAID.X ;  /* 0x00000000000479c3 */ /* 0x000e620000002500 */
[----:B0-----:R-:W-:Y:S01]  /*0040*/  VIADD R1, R1, 0xfffffff8 ;  /* 0xfffffff801017836 */ /* 0x001fe20000000000 */
[----:B------:R-:W0:Y:S01]  /*0050*/  S2R R5, SR_TID.X ;  /* 0x0000000000057919 */ /* 0x000e220000002100 */
[----:B------:R-:W0:Y:S01]  /*0060*/  LDCU UR6, c[0x0][0x360] ;  /* 0x00006c00ff0677ac */ /* 0x000e220008000800 */
[----:B------:R-:W3:Y:S04]  /*0070*/  LDCU.64 UR36, c[0x0][0x358] ;  /* 0x00006b00ff2477ac */ /* 0x000ee80008000a00 */
[----:B------:R-:W1:Y:S08]  /*0080*/  LDC R2, c[0x0][0x364] ;  /* 0x0000d900ff027b82 */ /* 0x000e700000000800 */
[----:B------:R-:W4:Y:S08]  /*0090*/  LDC.64 R16, c[0x0][0x398] ;  /* 0x0000e600ff107b82 */ /* 0x000f300000000a00 */
[----:B------:R-:W5:Y:S01]  /*00a0*/  LDC.64 R8, c[0x0][0x3a0] ;  /* 0x0000e800ff087b82 */ /* 0x000f620000000a00 */
[----:B-1----:R-:W-:-:S04]  /*00b0*/  IMAD R2, R2, UR4, R3 ;  /* 0x0000000402027c24 */ /* 0x002fc8000f8e0203 */
[----:B0-----:R-:W-:Y:S01]  /*00c0*/  IMAD R2, R2, UR6, R5 ;  /* 0x0000000602027c24 */ /* 0x001fe2000f8e0205 */
[----:B------:R-:W-:Y:S01]  /*00d0*/  MOV R0, 0x0 ;  /* 0x0000000000007802 */ /* 0x000fe20000000f00 */
[----:B------:R-:W0:Y:S02]  /*00e0*/  LDCU UR4, c[0x0][0x2f8] ;  /* 0x00005f00ff0477ac */ /* 0x000e240008000800 */
[C---:B----4-:R-:W-:Y:S01]  /*00f0*/  IMAD.WIDE.U32 R16, R2.reuse, 0x4, R16 ;  /* 0x0000000402107825 */ /* 0x050fe200078e0010 */
[----:B------:R-:W1:Y:S04]  /*0100*/  LDCU.64 UR6, c[0x4][0x20] ;  /* 0x01000400ff0677ac */ /* 0x000e680008000a00 */
[----:B---3--:R3:W-:Y:S01]  /*0110*/  STG.E desc[UR36][R16.64], R2 ;  /* 0x0000000210007986 */ /* 0x0087e2000c101924 */
[----:B-----5:R-:W-:-:S05]  /*0120*/  IMAD.WIDE.U32 R8, R2, 0x4, R8 ;  /* 0x0000000402087825 */ /* 0x020fca00078e0008 */
[----:B------:R-:W4:Y:S01]  /*0130*/  LDG.E R3, desc[UR36][R8.64] ;  /* 0x0000002408037981 */ /* 0x000f22000c1e1900 */
[----:B------:R3:W3:Y:S01]  /*0140*/  LDC.64 R10, c[0x4][R0] ;  /* 0x01000000000a7b82 */ /* 0x0006e20000000a00 */
[----:B0-----:R-:W-:Y:S01]  /*0150*/  IADD3 R6, P0, PT, R1, UR4, RZ ;  /* 0x0000000401067c10 */ /* 0x001fe2000ff1e0ff */
[----:B-1----:R-:W-:Y:S02]  /*0160*/  IMAD.U32 R4, RZ, RZ, UR6 ;  /* 0x00000006ff047e24 */ /* 0x002fe4000f8e00ff */
[----:B------:R-:W-:Y:S02]  /*0170*/  IMAD.U32 R5, RZ, RZ, UR7 ;  /* 0x00000007ff057e24 */ /* 0x000fe4000f8e00ff */
[----:B--2---:R-:W-:Y:S01]  /*0180*/  IMAD.X R7, RZ, RZ, UR5, P0 ;  /* 0x00000005ff077e24 */ /* 0x004fe200080e06ff */
[----:B---34-:R0:W-:Y:S07]  /*0190*/  STL.64 [R1], R2 ;  /* 0x0000000201007387 */ /* 0x0181ee0000100a00 */
[----:B------:R-:W-:-:S07]  /*01a0*/  LEPC R20, `(.L_x_0) ;  /* 0x000000001014794e */ /* 0x000fce0000000000 */
[----:B0-----:R-:W-:Y:S05]  /*01b0*/  CALL.ABS.NOINC R10 ;  /* 0x000000000a007343 */ /* 0x001fea0003c00000 */
.L_x_0:
[----:B------:R-:W-:Y:S05]  /*01c0*/  WARPSYNC.ALL ;  /* 0x0000000000007948 */ /* 0x000fea0003800000 */
[----:B------:R-:W0:Y:S02]  /*01d0*/  LDCU UR8, c[0x0][0x390] ;  /* 0x00007200ff0877ac */ /* 0x000e240008000800 */
[----:B0-----:R-:W-:Y:S01]  /*01e0*/  UISETP.GE.AND UP0, UPT, UR8, 0x1, UPT ;  /* 0x000000010800788c */ /* 0x001fe2000bf06270 */
[----:B------:R-:W-:Y:S08]  /*01f0*/  BAR.SYNC.DEFER_BLOCKING 0x0 ;  /* 0x0000000000007b1d */ /* 0x000ff00000010000 */
[----:B------:R-:W-:Y:S05]  /*0200*/  BRA.U !UP0, `(.L_x_1) ;  /* 0x0000000908847547 */ /* 0x000fea000b800000 */
[----:B------:R-:W-:Y:S01]  /*0210*/  UISETP.GE.U32.AND UP0, UPT, UR8, 0x4, UPT ;  /* 0x000000040800788c */ /* 0x000fe2000bf06070 */
[----:B------:R-:W-:Y:S01]  /*0220*/  IMAD.SHL.U32 R0, R2, 0x2, RZ ;  /* 0x0000000202007824 */ /* 0x000fe200078e00ff */
[----:B------:R-:W-:Y:S02]  /*0230*/  ULOP3.LUT UR5, UR8, 0x3, URZ, 0xc0, !UPT ;  /* 0x0000000308057892 */ /* 0x000fe4000f8ec0ff */
[----:B------:R-:W-:-:S05]  /*0240*/  UIADD3 UR7, UPT, UPT, UR8, -0x1, URZ ;  /* 0xffffffff08077890 */ /* 0x000fca000fffe0ff */
[----:B------:R-:W-:Y:S07]  /*0250*/  BRA.U !UP0, `(.L_x_2) ;  /* 0x0000000908007547 */ /* 0x000fee000b800000 */
[----:B------:R-:W0:Y:S01]  /*0260*/  LDC.64 R4, c[0x0][0x3a0] ;  /* 0x0000e800ff047b82 */ /* 0x000e220000000a00 */
[C---:B------:R-:W-:Y:S01]  /*0270*/  ISETP.GE.U32.AND P0, PT, R0.reuse, UR7, PT ;  /* 0x0000000700007c0c */ /* 0x040fe2000bf06070 */
[----:B------:R-:W-:Y:S01]  /*0280*/  VIADD R10, R0, 0x1 ;  /* 0x00000001000a7836 */ /* 0x000fe20000000000 */
[----:B------:R-:W-:Y:S01]  /*0290*/  ULOP3.LUT UR4, UR8, 0x7ffffffc, URZ, 0xc0, !UPT ;  /* 0x7ffffffc08047892 */ /* 0x000fe2000f8ec0ff */
[----:B------:R-:W-:Y:S03]  /*02a0*/  BSSY.RECONVERGENT B0, `(.L_x_3) ;  /* 0x0000010000007945 */ /* 0x000fe60003800200 */
[----:B------:R-:W-:Y:S01]  /*02b0*/  ISETP.GE.U32.AND P1, PT, R10, UR7, PT ;  /* 0x000000070a007c0c */ /* 0x000fe2000bf26070 */
[----:B------:R-:W1:Y:S01]  /*02c0*/  LDC.64 R6, c[0x0][0x398] ;  /* 0x0000e600ff067b82 */ /* 0x000e620000000a00 */
[----:B0-----:R-:W-:-:S04]  /*02d0*/  IMAD.WIDE.U32 R4, R0, 0x4, R4 ;  /* 0x0000000400047825 */ /* 0x001fc800078e0004 */
[----:B-1----:R-:W-:Y:S01]  /*02e0*/  IMAD.WIDE.U32 R6, R0, 0x4, R6 ;  /* 0x0000000400067825 */ /* 0x002fe200078e0006 */
[----:B------:R-:W-:Y:S06]  /*02f0*/  @P0 BRA `(.L_x_4) ;  /* 0x0000000000280947 */ /* 0x000fec0003800000 */
[----:B------:R-:W2:Y:S04]  /*0300*/  LDG.E R3, desc[UR36][R4.64] ;  /* 0x0000002404037981 */ /* 0x000ea8000c1e1900 */
[----:B------:R-:W2:Y:S02]  /*0310*/  LDG.E R8, desc[UR36][R4.64+0x4] ;  /* 0x0000042404087981 */ /* 0x000ea4000c1e1900 */
[----:B--2---:R-:W-:-:S13]  /*0320*/  ISETP.GE.U32.AND P2, PT, R3, R8, PT ;  /* 0x000000080300720c */ /* 0x004fda0003f46070 */
[----:B------:R-:W-:Y:S05]  /*0330*/  @P2 BRA `(.L_x_4) ;  /* 0x0000000000182947 */ /* 0x000fea0003800000 */
[----:B------:R0:W-:Y:S04]  /*0340*/  STG.E desc[UR36][R4.64], R8 ;  /* 0x0000000804007986 */ /* 0x0001e8000c101924 */
[----:B------:R0:W-:Y:S04]  /*0350*/  STG.E desc[UR36][R4.64+0x4], R3 ;  /* 0x0000040304007986 */ /* 0x0001e8000c101924 */
[----:B------:R-:W2:Y:S04]  /*0360*/  LDG.E R11, desc[UR36][R6.64+0x4] ;  /* 0x00000424060b7981 */ /* 0x000ea8000c1e1900 */
[----:B------:R-:W3:Y:S04]  /*0370*/  LDG.E R9, desc[UR36][R6.64] ;  /* 0x0000002406097981 */ /* 0x000ee8000c1e1900 */
[----:B--2---:R0:W-:Y:S04]  /*0380*/  STG.E desc[UR36][R6.64], R11 ;  /* 0x0000000b06007986 */ /* 0x0041e8000c101924 */
[----:B---3--:R0:W-:Y:S02]  /*0390*/  STG.E desc[UR36][R6.64+0x4], R9 ;  /* 0x0000040906007986 */ /* 0x0081e4000c101924 */
.L_x_4:
[----:B------:R-:W-:Y:S05]  /*03a0*/  BSYNC.RECONVERGENT B0 ;  /* 0x0000000000007941 */ /* 0x000fea0003800200 */
.L_x_3:
[----:B------:R-:W-:Y:S06]  /*03b0*/  BAR.SYNC.DEFER_BLOCKING 0x0 ;  /* 0x0000000000007b1d */ /* 0x000fec0000010000 */
[----:B------:R-:W-:Y:S04]  /*03c0*/  BSSY.RECONVERGENT B0, `(.L_x_5) ;  /* 0x000000c000007945 */ /* 0x000fe80003800200 */
[----:B------:R-:W-:Y:S05]  /*03d0*/  @P1 BRA `(.L_x_6) ;  /* 0x0000000000281947 */ /* 0x000fea0003800000 */
[----:B0-----:R-:W2:Y:S04]  /*03e0*/  LDG.E R3, desc[UR36][R4.64+0x4] ;  /* 0x0000042404037981 */ /* 0x001ea8000c1e1900 */
        /* <DEDUP_REMOVED lines=9> */
.L_x_6:
[----:B------:R-:W-:Y:S05]  /*0480*/  BSYNC.RECONVERGENT B0 ;  /* 0x0000000000007941 */ /* 0x000fea0003800200 */
.L_x_5:
[----:B------:R-:W-:Y:S06]  /*0490*/  BAR.SYNC.DEFER_BLOCKING 0x0 ;  /* 0x0000000000007b1d */ /* 0x000fec0000010000 */
[----:B------:R-:W-:Y:S04]  /*04a0*/  BSSY.RECONVERGENT B0, `(.L_x_7) ;  /* 0x000000c000007945 */ /* 0x000fe80003800200 */
[----:B------:R-:W-:Y:S05]  /*04b0*/  @P0 BRA `(.L_x_8) ;  /* 0x0000000000280947 */ /* 0x000fea0003800000 */
[----:B01----:R-:W2:Y:S04]  /*04c0*/  LDG.E R3, desc[UR36][R4.64] ;  /* 0x0000002404037981 */ /* 0x003ea8000c1e1900 */
[----:B------:R-:W2:Y:S02]  /*04d0*/  LDG.E R8, desc[UR36][R4.64+0x4] ;  /* 0x0000042404087981 */ /* 0x000ea4000c1e1900 */
[----:B--2---:R-:W-:-:S13]  /*04e0*/  ISETP.GE.U32.AND P2, PT, R3, R8, PT ;  /* 0x000000080300720c */ /* 0x004fda0003f46070 */
[----:B------:R-:W-:Y:S05]  /*04f0*/  @P2 BRA `(.L_x_8) ;  /* 0x0000000000182947 */ /* 0x000fea0003800000 */
[----:B------:R2:W-:Y:S04]  /*0500*/  STG.E desc[UR36][R4.64], R8 ;  /* 0x0000000804007986 */ /* 0x0005e8000c101924 */
[----:B------:R2:W-:Y:S04]  /*0510*/  STG.E desc[UR36][R4.64+0x4], R3 ;  /* 0x0000040304007986 */ /* 0x0005e8000c101924 */
[----:B------:R-:W3:Y:S04]  /*0520*/  LDG.E R11, desc[UR36][R6.64+0x4] ;  /* 0x00000424060b7981 */ /* 0x000ee8000c1e1900 */
[----:B------:R-:W4:Y:S04]  /*0530*/  LDG.E R9, desc[UR36][R6.64] ;  /* 0x0000002406097981 */ /* 0x000f28000c1e1900 */
[----:B---3--:R2:W-:Y:S04]  /*0540*/  STG.E desc[UR36][R6.64], R11 ;  /* 0x0000000b06007986 */ /* 0x0085e8000c101924 */
[----:B----4-:R2:W-:Y:S02]  /*0550*/  STG.E desc[UR36][R6.64+0x4], R9 ;  /* 0x0000040906007986 */ /* 0x0105e4000c101924 */
.L_x_8:
[----:B------:R-:W-:Y:S05]  /*0560*/  BSYNC.RECONVERGENT B0 ;  /* 0x0000000000007941 */ /* 0x000fea0003800200 */
.L_x_7:
[----:B------:R-:W-:Y:S06]  /*0570*/  BAR.SYNC.DEFER_BLOCKING 0x0 ;  /* 0x0000000000007b1d */ /* 0x000fec0000010000 */
[----:B------:R-:W-:Y:S04]  /*0580*/  BSSY.RECONVERGENT B0, `(.L_x_9) ;  /* 0x000000c000007945 */ /* 0x000fe80003800200 */
[----:B------:R-:W-:Y:S05]  /*0590*/  @P1 BRA `(.L_x_10) ;  /* 0x0000000000281947 */ /* 0x000fea0003800000 */
[----:B012---:R-:W2:Y:S04]  /*05a0*/  LDG.E R3, desc[UR36][R4.64+0x4] ;  /* 0x0000042404037981 */ /* 0x007ea8000c1e1900 */
[----:B------:R-:W2:Y:S02]  /*05b0*/  LDG.E R8, desc[UR36][R4.64+0x8] ;  /* 0x0000082404087981 */ /* 0x000ea4000c1e1900 */
[----:B--2---:R-:W-:-:S13]  /*05c0*/  ISETP.GE.U32.AND P1, PT, R3, R8, PT ;  /* 0x000000080300720c */ /* 0x004fda0003f26070 */
[----:B------:R-:W-:Y:S05]  /*05d0*/  @P1 BRA `(.L_x_10) ;  /* 0x0000000000181947 */ /* 0x000fea0003800000 */
[----:B------:R3:W-:Y:S04]  /*05e0*/  STG.E desc[UR36][R4.64+0x4], R8 ;  /* 0x0000040804007986 */ /* 0x0007e8000c101924 */
[----:B------:R3:W-:Y:S04]  /*05f0*/  STG.E desc[UR36][R4.64+0x8], R3 ;  /* 0x0000080304007986 */ /* 0x0007e8000c101924 */
[----:B------:R-:W2:Y:S04]  /*0600*/  LDG.E R11, desc[UR36][R6.64+0x8] ;  /* 0x00000824060b7981 */ /* 0x000ea8000c1e1900 */
[----:B------:R-:W4:Y:S04]  /*0610*/  LDG.E R9, desc[UR36][R6.64+0x4] ;  /* 0x0000042406097981 */ /* 0x000f28000c1e1900 */
[----:B--2---:R3:W-:Y:S04]  /*0620*/  STG.E desc[UR36][R6.64+0x4], R11 ;  /* 0x0000040b06007986 */ /* 0x0047e8000c101924 */
[----:B----4-:R3:W-:Y:S02]  /*0630*/  STG.E desc[UR36][R6.64+0x8], R9 ;  /* 0x0000080906007986 */ /* 0x0107e4000c101924 */
.L_x_10:
[----:B------:R-:W-:Y:S05]  /*0640*/  BSYNC.RECONVERGENT B0 ;  /* 0x0000000000007941 */ /* 0x000fea0003800200 */
.L_x_9:
[----:B------:R-:W-:Y:S01]  /*0650*/  BAR.SYNC.DEFER_BLOCKING 0x0 ;  /* 0x0000000000007b1d */ /* 0x000fe20000010000 */
[----:B------:R-:W-:-:S04]  /*0660*/  UIADD3 UR4, UPT, UPT, -UR4, 0x4, URZ ;  /* 0x0000000404047890 */ /* 0x000fc8000fffe1ff */
[----:B------:R-:W-:-:S09]  /*0670*/  UISETP.NE.AND UP0, UPT, UR4, URZ, UPT ;  /* 0x000000ff0400728c */ /* 0x000fd2000bf05270 */
[----:B------:R-:W-:Y:S05]  /*0680*/  BRA.U !UP0, `(.L_x_2) ;  /* 0x0000000108f47547 */ /* 0x000fea000b800000 */
.L_x_19:
[----:B------:R-:W-:Y:S01]  /*0690*/  UIADD3 UR4, UPT, UPT, UR4, 0x4, URZ ;  /* 0x0000000404047890 */ /* 0x000fe2000fffe0ff */
[----:B------:R-:W-:Y:S01]  /*06a0*/  BSSY.RECONVERGENT B0, `(.L_x_11) ;  /* 0x000000e000007945 */ /* 0x000fe20003800200 */
[----:B------:R-:W-:Y:S02]  /*06b0*/  ISETP.GE.U32.AND P1, PT, R10, UR7, PT ;  /* 0x000000070a007c0c */ /* 0x000fe4000bf26070 */
[----:B------:R-:W-:Y:S01]  /*06c0*/  UISETP.NE.AND UP0, UPT, UR4, URZ, UPT ;  /* 0x000000ff0400728c */ /* 0x000fe2000bf05270 */
[----:B----4-:R-:W-:Y:S10]  /*06d0*/  @P0 BRA `(.L_x_12) ;  /* 0x0000000000280947 */ /* 0x010ff40003800000 */
[----:B0123--:R-:W2:Y:S04]  /*06e0*/  LDG.E R11, desc[UR36][R4.64] ;  /* 0x00000024040b7981 */ /* 0x00fea8000c1e1900 */
        /* <DEDUP_REMOVED lines=9> */
.L_x_12:
[----:B------:R-:W-:Y:S05]  /*0780*/  BSYNC.RECONVERGENT B0 ;  /* 0x0000000000007941 */ /* 0x000fea0003800200 */
.L_x_11:
[----:B------:R-:W-:Y:S01]  /*0790*/  BAR.SYNC.DEFER_BLOCKING 0x0 ;  /* 0x0000000000007b1d */ /* 0x000fe20000010000 */
[----:B------:R-:W-:-:S05]  /*07a0*/  ISETP.GE.U32.AND P0, PT, R0, UR7, PT ;  /* 0x0000000700007c0c */ /* 0x000fca000bf06070 */
[----:B------:R-:W-:Y:S04]  /*07b0*/  BSSY.RECONVERGENT B0, `(.L_x_13) ;  /* 0x000000c000007945 */ /* 0x000fe80003800200 */
[----:B------:R-:W-:Y:S05]  /*07c0*/  @P1 BRA `(.L_x_14) ;  /* 0x0000000000281947 */ /* 0x000fea0003800000 */
[----:B01234-:R-:W2:Y:S04]  /*07d0*/  LDG.E R11, desc[UR36][R4.64+0x4] ;  /* 0x00000424040b7981 */ /* 0x01fea8000c1e1900 */
        /* <DEDUP_REMOVED lines=9> */
.L_x_14:
[----:B------:R-:W-:Y:S05]  /*0870*/  BSYNC.RECONVERGENT B0 ;  /* 0x0000000000007941 */ /* 0x000fea0003800200 */
.L_x_13:
[----:B------:R-:W-:Y:S06]  /*0880*/  BAR.SYNC.DEFER_BLOCKING 0x0 ;  /* 0x0000000000007b1d */ /* 0x000fec0000010000 */
        /* <DEDUP_REMOVED lines=12> */
.L_x_16:
[----:B------:R-:W-:Y:S05]  /*0950*/  BSYNC.RECONVERGENT B0 ;  /* 0x0000000000007941 */ /* 0x000fea0003800200 */
.L_x_15:
        /* <DEDUP_REMOVED lines=13> */
.L_x_18:
[----:B------:R-:W-:Y:S05]  /*0a30*/  BSYNC.RECONVERGENT B0 ;  /* 0x0000000000007941 */ /* 0x000fea0003800200 */
.L_x_17:
[----:B------:R-:W-:Y:S06]  /*0a40*/  BAR.SYNC.DEFER_BLOCKING 0x0 ;  /* 0x0000000000007b1d */ /* 0x000fec0000010000 */
[----:B------:R-:W-:Y:S05]  /*0a50*/  BRA.U UP0, `(.L_x_19) ;  /* 0xfffffffd000c7547 */ /* 0x000fea000b83ffff */
.L_x_2:
[----:B------:R-:W-:-:S09]  /*0a60*/  UISETP.NE.AND UP0, UPT, UR5, URZ, UPT ;  /* 0x000000ff0500728c */ /* 0x000fd2000bf05270 */
[----:B------:R-:W-:Y:S05]  /*0a70*/  BRA.U !UP0, `(.L_x_1) ;  /* 0x0000000108687547 */ /* 0x000fea000b800000 */
[----:B01234-:R-:W0:Y:S01]  /*0a80*/  LDC.64 R8, c[0x0][0x3a0] ;  /* 0x0000e800ff087b82 */ /* 0x01fe220000000a00 */
[----:B------:R-:W-:Y:S01]  /*0a90*/  UIADD3 UR6, UPT, UPT, -UR5, URZ, URZ ;  /* 0x000000ff05067290 */ /* 0x000fe2000fffe1ff */
[----:B------:R-:W-:-:S06]  /*0aa0*/  UMOV UR4, URZ ;  /* 0x000000ff00047c82 */ /* 0x000fcc0008000000 */
[----:B------:R-:W1:Y:S05]  /*0ab0*/  LDC.64 R10, c[0x0][0x398] ;  /* 0x0000e600ff0a7b82 */ /* 0x000e6a0000000a00 */
.L_x_22:
[----:B--2---:R-:W-:Y:S01]  /*0ac0*/  VIADD R5, R0, UR4 ;  /* 0x0000000400057c36 */ /* 0x004fe20008000000 */
[----:B------:R-:W-:Y:S01]  /*0ad0*/  UIADD3 UR6, UPT, UPT, UR6, 0x1, URZ ;  /* 0x0000000106067890 */ /* 0x000fe2000fffe0ff */
[----:B------:R-:W-:Y:S03]  /*0ae0*/  BSSY.RECONVERGENT B0, `(.L_x_20) ;  /* 0x0000010000007945 */ /* 0x000fe60003800200 */
[----:B------:R-:W-:Y:S01]  /*0af0*/  ISETP.GE.U32.AND P0, PT, R5, UR7, PT ;  /* 0x0000000705007c0c */ /* 0x000fe2000bf06070 */
[----:B------:R-:W-:-:S12]  /*0b00*/  UISETP.NE.AND UP0, UPT, UR6, URZ, UPT ;  /* 0x000000ff0600728c */ /* 0x000fd8000bf05270 */
[----:B------:R-:W-:Y:S05]  /*0b10*/  @P0 BRA `(.L_x_21) ;  /* 0x0000000000300947 */ /* 0x000fea0003800000 */
[----:B0-----:R-:W-:-:S05]  /*0b20*/  IMAD.WIDE.U32 R6, R5, 0x4, R8 ;  /* 0x0000000405067825 */ /* 0x001fca00078e0008 */
[----:B------:R-:W2:Y:S04]  /*0b30*/  LDG.E R15, desc[UR36][R6.64] ;  /* 0x00000024060f7981 */ /* 0x000ea8000c1e1900 */
[----:B------:R-:W2:Y:S02]  /*0b40*/  LDG.E R12, desc[UR36][R6.64+0x4] ;  /* 0x00000424060c7981 */ /* 0x000ea4000c1e1900 */
[----:B--2---:R-:W-:-:S13]  /*0b50*/  ISETP.GE.U32.AND P0, PT, R15, R12, PT ;  /* 0x0000000c0f00720c */ /* 0x004fda0003f06070 */
[----:B------:R-:W-:Y:S05]  /*0b60*/  @P0 BRA `(.L_x_21) ;  /* 0x00000000001c0947 */ /* 0x000fea0003800000 */
[----:B-1----:R-:W-:Y:S01]  /*0b70*/  IMAD.WIDE.U32 R4, R5, 0x4, R10 ;  /* 0x0000000405047825 */ /* 0x002fe200078e000a */
[----:B------:R2:W-:Y:S04]  /*0b80*/  STG.E desc[UR36][R6.64], R12 ;  /* 0x0000000c06007986 */ /* 0x0005e8000c101924 */
[----:B------:R2:W-:Y:S04]  /*0b90*/  STG.E desc[UR36][R6.64+0x4], R15 ;  /* 0x0000040f06007986 */ /* 0x0005e8000c101924 */
[----:B------:R-:W3:Y:S04]  /*0ba0*/  LDG.E R13, desc[UR36][R4.64+0x4] ;  /* 0x00000424040d7981 */ /* 0x000ee8000c1e1900 */
[----:B------:R-:W4:Y:S04]  /*0bb0*/  LDG.E R3, desc[UR36][R4.64] ;  /* 0x0000002404037981 */ /* 0x000f28000c1e1900 */
[----:B---3--:R2:W-:Y:S04]  /*0bc0*/  STG.E desc[UR36][R4.64], R13 ;  /* 0x0000000d04007986 */ /* 0x0085e8000c101924 */
[----:B----4-:R2:W-:Y:S02]  /*0bd0*/  STG.E desc[UR36][R4.64+0x4], R3 ;  /* 0x0000040304007986 */ /* 0x0105e4000c101924 */
.L_x_21:
[----:B------:R-:W-:Y:S05]  /*0be0*/  BSYNC.RECONVERGENT B0 ;  /* 0x0000000000007941 */ /* 0x000fea0003800200 */
.L_x_20:
[----:B------:R-:W-:Y:S01]  /*0bf0*/  BAR.SYNC.DEFER_BLOCKING 0x0 ;  /* 0x0000000000007b1d */ /* 0x000fe20000010000 */
[----:B------:R-:W-:-:S05]  /*0c00*/  ULOP3.LUT UR4, UR4, 0x1, URZ, 0x3c, !UPT ;  /* 0x0000000104047892 */ /* 0x000fca000f8e3cff */
[----:B------:R-:W-:Y:S07]  /*0c10*/  BRA.U UP0, `(.L_x_22) ;  /* 0xfffffffd00a87547 */ /* 0x000fee000b83ffff */
.L_x_1:
[----:B01234-:R-:W0:Y:S02]  /*0c20*/  LDC R3, c[0x0][0x394] ;  /* 0x0000e500ff037b82 */ /* 0x01fe240000000800 */
[----:B0-----:R-:W-:-:S13]  /*0c30*/  ISETP.GE.AND P0, PT, R3, 0x1, PT ;  /* 0x000000010300780c */ /* 0x001fda0003f06270 */
[----:B------:R-:W-:Y:S05]  /*0c40*/  @!P0 EXIT ;  /* 0x000000000000894d */ /* 0x000fea0003800000 */
[C---:B------:R-:W-:Y:S01]  /*0c50*/  VIADD R0, R3.reuse, 0xffffffff ;  /* 0xffffffff03007836 */ /* 0x040fe20000000000 */
[----:B------:R-:W-:Y:S01]  /*0c60*/  LOP3.LUT R14, R3, 0xf, RZ, 0xc0, !PT ;  /* 0x0000000f030e7812 */ /* 0x000fe200078ec0ff */
[----:B------:R-:W-:-:S03]  /*0c70*/  IMAD R2, R2, R3, RZ ;  /* 0x0000000302027224 */ /* 0x000fc600078e02ff */
[----:B------:R-:W-:Y:S01]  /*0c80*/  ISETP.GE.U32.AND P1, PT, R0, 0xf, PT ;  /* 0x0000000f0000780c */ /* 0x000fe20003f26070 */
[----:B------:R-:W-:Y:S01]  /*0c90*/  IMAD.MOV.U32 R0, RZ, RZ, RZ ;  /* 0x000000ffff007224 */ /* 0x000fe200078e00ff */
[----:B------:R-:W-:-:S11]  /*0ca0*/  ISETP.NE.AND P0, PT, R14, RZ, PT ;  /* 0x000000ff0e00720c */ /* 0x000fd60003f05270 */
[----:B------:R-:W-:Y:S05]  /*0cb0*/  @!P1 BRA `(.L_x_23) ;  /* 0x0000000800a89947 */ /* 0x000fea0003800000 */
[----:B------:R-:W0:Y:S01]  /*0cc0*/  LDC.64 R4, c[0x0][0x380] ;  /* 0x0000e000ff047b82 */ /* 0x000e220000000a00 */
[----:B------:R-:W-:Y:S01]  /*0cd0*/  LOP3.LUT R0, R3, 0x7ffffff0, RZ, 0xc0, !PT ;  /* 0x7ffffff003007812 */ /* 0x000fe200078ec0ff */
[----:B------:R-:W-:Y:S01]  /*0ce0*/  IMAD.MOV.U32 R9, RZ, RZ, R2 ;  /* 0x000000ffff097224 */ /* 0x000fe200078e0002 */
[----:B------:R-:W1:Y:S03]  /*0cf0*/  LDCU.64 UR8, c[0x0][0x380] ;  /* 0x00007000ff0877ac */ /* 0x000e660008000a00 */
[----:B------:R-:W-:Y:S01]  /*0d00*/  IMAD.MOV R8, RZ, RZ, -R0 ;  /* 0x000000ffff087224 */ /* 0x000fe200078e0a00 */
[----:B------:R-:W-:Y:S01]  /*0d10*/  UMOV UR4, 0x7 ;  /* 0x0000000700047882 */ /* 0x000fe20000000000 */
[----:B------:R-:W2:Y:S05]  /*0d20*/  LDC.64 R6, c[0x0][0x388] ;  /* 0x0000e200ff067b82 */ /* 0x000eaa0000000a00 */
.L_x_24:
[----:B---3--:R-:W3:Y:S01]  /*0d30*/  LDG.E R10, desc[UR36][R16.64] ;  /* 0x00000024100a7981 */ /* 0x008ee2000c1e1900 */
[----:B------:R-:W-:-:S06]  /*0d40*/  UIADD3 UR5, UPT, UPT, UR4, -0x7, URZ ;  /* 0xfffffff904057890 */ /* 0x000fcc000fffe0ff */
[----:B---3--:R-:W-:-:S04]  /*0d50*/  IMAD R11, R10, R3, UR5 ;  /* 0x000000050a0b7e24 */ /* 0x008fc8000f8e0203 */
[----:B0-----:R-:W-:-:S05]  /*0d60*/  IMAD.WIDE R10, R11, 0x4, R4 ;  /* 0x000000040b0a7825 */ /* 0x001fca00078e0204 */
[----:B------:R-:W3:Y:S01]  /*0d70*/  LDG.E R15, desc[UR36][R10.64] ;  /* 0x000000240a0f7981 */ /* 0x000ee2000c1e1900 */
[----:B--2---:R-:W-:-:S05]  /*0d80*/  IMAD.WIDE.U32 R12, R9, 0x4, R6 ;  /* 0x00000004090c7825 */ /* 0x004fca00078e0006 */
[----:B---3--:R0:W-:Y:S04]  /*0d90*/  STG.E desc[UR36][R12.64], R15 ;  /* 0x0000000f0c007986 */ /* 0x0081e8000c101924 */
[----:B------:R-:W2:Y:S01]  /*0da0*/  LDG.E R18, desc[UR36][R16.64] ;  /* 0x0000002410127981 */ /* 0x000ea2000c1e1900 */
[----:B------:R-:W-:Y:S01]  /*0db0*/  USHF.R.S32.HI UR6, URZ, 0x1f, UR5 ;  /* 0x0000001fff067899 */ /* 0x000fe20008011405 */
[----:B--2---:R-:W-:-:S05]  /*0dc0*/  IMAD R18, R18, R3, RZ ;  /* 0x0000000312127224 */ /* 0x004fca00078e02ff */
[----:B------:R-:W-:-:S04]  /*0dd0*/  IADD3 R19, P1, PT, R18, UR5, RZ ;  /* 0x0000000512137c10 */ /* 0x000fc8000ff3e0ff */
[----:B------:R-:W-:Y:S02]  /*0de0*/  LEA.HI.X.SX32 R20, R18, UR6, 0x1, P1 ;  /* 0x0000000612147c11 */ /* 0x000fe400088f0eff */
[----:B-1----:R-:W-:-:S04]  /*0df0*/  LEA R18, P1, R19, UR8, 0x2 ;  /* 0x0000000813127c11 */ /* 0x002fc8000f8210ff */
[----:B------:R-:W-:-:S06]  /*0e00*/  LEA.HI.X R19, R19, UR9, R20, 0x2, P1 ;  /* 0x0000000913137c11 */ /* 0x000fcc00088f1414 */
[----:B------:R-:W2:Y:S01]  /*0e10*/  LDG.E R19, desc[UR36][R18.64+0x4] ;  /* 0x0000042412137981 */ /* 0x000ea2000c1e1900 */
[----:B------:R-:W-:-:S04]  /*0e20*/  VIADD R11, R9, 0x1 ;  /* 0x00000001090b7836 */ /* 0x000fc80000000000 */
[----:B------:R-:W-:-:S05]  /*0e30*/  IMAD.WIDE.U32 R10, R11, 0x4, R6 ;  /* 0x000000040b0a7825 */ /* 0x000fca00078e0006 */
[----:B--2---:R1:W-:Y:S04]  /*0e40*/  STG.E desc[UR36][R10.64], R19 ;  /* 0x000000130a007986 */ /* 0x0043e8000c101924 */
[----:B0-----:R-:W2:Y:S02]  /*0e50*/  LDG.E R12, desc[UR36][R16.64] ;  /* 0x00000024100c7981 */ /* 0x001ea4000c1e1900 */
[----:B--2---:R-:W-:-:S05]  /*0e60*/  IMAD R12, R12, R3, RZ ;  /* 0x000000030c0c7224 */ /* 0x004fca00078e02ff */
[----:B------:R-:W-:-:S04]  /*0e70*/  IADD3 R13, P1, PT, R12, UR5, RZ ;  /* 0x000000050c0d7c10 */ /* 0x000fc8000ff3e0ff */
[----:B------:R-:W-:Y:S02]  /*0e80*/  LEA.HI.X.SX32 R12, R12, UR6, 0x1, P1 ;  /* 0x000000060c0c7c11 */ /* 0x000fe400088f0eff */
[----:B------:R-:W-:-:S04]  /*0e90*/  LEA R20, P1, R13, UR8, 0x2 ;  /* 0x000000080d147c11 */ /* 0x000fc8000f8210ff */
[----:B------:R-:W-:-:S06]  /*0ea0*/  LEA.HI.X R21, R13, UR9, R12, 0x2, P1 ;  /* 0x000000090d157c11 */ /* 0x000fcc00088f140c */
[----:B------:R-:W2:Y:S01]  /*0eb0*/  LDG.E R21, desc[UR36][R20.64+0x8] ;  /* 0x0000082414157981 */ /* 0x000ea2000c1e1900 */
[----:B------:R-:W-:-:S04]  /*0ec0*/  VIADD R13, R9, 0x2 ;  /* 0x00000002090d7836 */ /* 0x000fc80000000000 */
[----:B------:R-:W-:-:S05]  /*0ed0*/  IMAD.WIDE.U32 R12, R13, 0x4, R6 ;  /* 0x000000040d0c7825 */ /* 0x000fca00078e0006 */
[----:B--2---:R0:W-:Y:S04]  /*0ee0*/  STG.E desc[UR36][R12.64], R21 ;  /* 0x000000150c007986 */ /* 0x0041e8000c101924 */
[----:B-1----:R-:W2:Y:S02]  /*0ef0*/  LDG.E R10, desc[UR36][R16.64] ;  /* 0x00000024100a7981 */ /* 0x002ea4000c1e1900 */
        /* <DEDUP_REMOVED lines=126> */
[----:B------:R-:W-:Y:S01]  /*16e0*/  VIADD R11, R9, 0xf ;  /* 0x0000000f090b7836 */ /* 0x000fe20000000000 */
[----:B------:R-:W-:Y:S01]  /*16f0*/  UIADD3 UR4, UPT, UPT, UR4, 0x10, URZ ;  /* 0x0000001004047890 */ /* 0x000fe2000fffe0ff */
[----:B------:R-:W-:Y:S02]  /*1700*/  VIADD R8, R8, 0x10 ;  /* 0x0000001008087836 */ /* 0x000fe40000000000 */
[----:B------:R-:W-:-:S03]  /*1710*/  IMAD.WIDE.U32 R10, R11, 0x4, R6 ;  /* 0x000000040b0a7825 */ /* 0x000fc600078e0006 */
[----:B------:R-:W-:Y:S01]  /*1720*/  ISETP.NE.AND P1, PT, R8, RZ, PT ;  /* 0x000000ff0800720c */ /* 0x000fe20003f25270 */
[----:B------:R-:W-:Y:S01]  /*1730*/  VIADD R9, R9, 0x10 ;  /* 0x0000001009097836 */ /* 0x000fe20000000000 */
[----:B--2---:R3:W-:Y:S11]  /*1740*/  STG.E desc[UR36][R10.64], R19 ;  /* 0x000000130a007986 */ /* 0x0047f6000c101924 */
[----:B------:R-:W-:Y:S05]  /*1750*/  @P1 BRA `(.L_x_24) ;  /* 0xfffffff400741947 */ /* 0x000fea000383ffff */
.L_x_23:
[----:B------:R-:W-:Y:S05]  /*1760*/  @!P0 EXIT ;  /* 0x000000000000894d */ /* 0x000fea0003800000 */
[----:B------:R-:W-:Y:S02]  /*1770*/  ISETP.GE.U32.AND P1, PT, R14, 0x8, PT ;  /* 0x000000080e00780c */ /* 0x000fe40003f26070 */
[----:B------:R-:W-:-:S04]  /*1780*/  LOP3.LUT R6, R3, 0x7, RZ, 0xc0, !PT ;  /* 0x0000000703067812 */ /* 0x000fc800078ec0ff */
[----:B------:R-:W-:-:S07]  /*1790*/  ISETP.NE.AND P0, PT, R6, RZ, PT ;  /* 0x000000ff0600720c */ /* 0x000fce0003f05270 */
[----:B------:R-:W-:Y:S06]  /*17a0*/  @!P1 BRA `(.L_x_25) ;  /* 0x0000000400449947 */ /* 0x000fec0003800000 */
[----:B------:R-:W2:Y:S01]  /*17b0*/  LDG.E R4, desc[UR36][R16.64] ;  /* 0x0000002410047981 */ /* 0x000ea2000c1e1900 */
[----:B------:R-:W0:Y:S01]  /*17c0*/  LDC.64 R8, c[0x0][0x380] ;  /* 0x0000e000ff087b82 */ /* 0x000e220000000a00 */
[--C-:B------:R-:W-:Y:S01]  /*17d0*/  IMAD.IADD R7, R2, 0x1, R0.reuse ;  /* 0x0000000102077824 */ /* 0x100fe200078e0200 */
[----:B------:R-:W1:Y:S01]  /*17e0*/  LDCU.64 UR4, c[0x0][0x380] ;  /* 0x00007000ff0477ac */ /* 0x000e620008000a00 */
[----:B--2---:R-:W-:-:S04]  /*17f0*/  IMAD R5, R4, R3, R0 ;  /* 0x0000000304057224 */ /* 0x004fc800078e0200 */
[----:B0-----:R-:W-:Y:S02]  /*1800*/  IMAD.WIDE R8, R5, 0x4, R8 ;  /* 0x0000000405087825 */ /* 0x001fe400078e0208 */
[----:B------:R-:W3:Y:S03]  /*1810*/  LDC.64 R4, c[0x0][0x388] ;  /* 0x0000e200ff047b82 */ /* 0x000ee60000000a00 */
[----:B------:R-:W2:Y:S01]  /*1820*/  LDG.E R15, desc[UR36][R8.64] ;  /* 0x00000024080f7981 */ /* 0x000ea2000c1e1900 */
[----:B---3--:R-:W-:-:S05]  /*1830*/  IMAD.WIDE.U32 R10, R7, 0x4, R4 ;  /* 0x00000004070a7825 */ /* 0x008fca00078e0004 */
[----:B--2---:R0:W-:Y:S04]  /*1840*/  STG.E desc[UR36][R10.64], R15 ;  /* 0x0000000f0a007986 */ /* 0x0041e8000c101924 */
[----:B------:R-:W2:Y:S02]  /*1850*/  LDG.E R12, desc[UR36][R16.64] ;  /* 0x00000024100c7981 */ /* 0x000ea4000c1e1900 */
[----:B--2---:R-:W-:-:S05]  /*1860*/  IMAD R13, R12, R3, RZ ;  /* 0x000000030c0d7224 */ /* 0x004fca00078e02ff */
[----:B------:R-:W-:-:S04]  /*1870*/  IADD3 R14, P1, PT, R0, R13, RZ ;  /* 0x0000000d000e7210 */ /* 0x000fc80007f3e0ff */
[----:B------:R-:W-:Y:S02]  /*1880*/  LEA.HI.X.SX32 R13, R13, RZ, 0x1, P1 ;  /* 0x000000ff0d0d7211 */ /* 0x000fe400008f0eff */
        /* <DEDUP_REMOVED lines=8> */
[----:B------:R-:W-:-:S04]  /*1910*/  IADD3 R10, P1, PT, R0, R11, RZ ;  /* 0x0000000b000a7210 */ /* 0x000fc80007f3e0ff */
[----:B------:R-:W-:Y:S02]  /*1920*/  LEA.HI.X.SX32 R11, R11, RZ, 0x1, P1 ;  /* 0x000000ff0b0b7211 */ /* 0x000fe400008f0eff */
        /* <DEDUP_REMOVED lines=53> */
[----:B------:R-:W-:Y:S02]  /*1c80*/  VIADD R7, R7, 0x7 ;  /* 0x0000000707077836 */ /* 0x000fe40000000000 */
[----:B------:R-:W-:Y:S02]  /*1c90*/  VIADD R0, R0, 0x8 ;  /* 0x0000000800007836 */ /* 0x000fe40000000000 */
[----:B------:R-:W-:-:S05]  /*1ca0*/  IMAD.WIDE.U32 R4, R7, 0x4, R4 ;  /* 0x0000000407047825 */ /* 0x000fca00078e0004 */
[----:B--2---:R0:W-:Y:S02]  /*1cb0*/  STG.E desc[UR36][R4.64], R9 ;  /* 0x0000000904007986 */ /* 0x0041e4000c101924 */
.L_x_25:
[----:B------:R-:W-:Y:S05]  /*1cc0*/  @!P0 EXIT ;  /* 0x000000000000894d */ /* 0x000fea0003800000 */
[----:B------:R-:W-:Y:S02]  /*1cd0*/  ISETP.GE.U32.AND P1, PT, R6, 0x4, PT ;  /* 0x000000040600780c */ /* 0x000fe40003f26070 */
[----:B0-----:R-:W-:-:S04]  /*1ce0*/  LOP3.LUT R4, R3, 0x3, RZ, 0xc0, !PT ;  /* 0x0000000303047812 */ /* 0x001fc800078ec0ff */
[----:B------:R-:W-:-:S07]  /*1cf0*/  ISETP.NE.AND P0, PT, R4, RZ, PT ;  /* 0x000000ff0400720c */ /* 0x000fce0003f05270 */
[----:B------:R-:W-:Y:S06]  /*1d00*/  @!P1 BRA `(.L_x_26) ;  /* 0x0000000000a89947 */ /* 0x000fec0003800000 */
[----:B------:R-:W2:Y:S01]  /*1d10*/  LDG.E R5, desc[UR36][R16.64] ;  /* 0x0000002410057981 */ /* 0x000ea2000c1e1900 */
[----:B---3--:R-:W0:Y:S01]  /*1d20*/  LDC.64 R10, c[0x0][0x380] ;  /* 0x0000e000ff0a7b82 */ /* 0x008e220000000a00 */
[----:B------:R-:W1:Y:S07]  /*1d30*/  LDCU.64 UR4, c[0x0][0x380] ;  /* 0x00007000ff0477ac */ /* 0x000e6e0008000a00 */
[----:B------:R-:W3:Y:S01]  /*1d40*/  LDC.64 R6, c[0x0][0x388] ;  /* 0x0000e200ff067b82 */ /* 0x000ee20000000a00 */
[----:B--2---:R-:W-:-:S04]  /*1d50*/  IMAD R5, R5, R3, R0 ;  /* 0x0000000305057224 */ /* 0x004fc800078e0200 */
[----:B0-----:R-:W-:-:S05]  /*1d60*/  IMAD.WIDE R10, R5, 0x4, R10 ;  /* 0x00000004050a7825 */ /* 0x001fca00078e020a */
[----:B------:R-:W2:Y:S01]  /*1d70*/  LDG.E R9, desc[UR36][R10.64] ;  /* 0x000000240a097981 */ /* 0x000ea2000c1e1900 */
[----:B------:R-:W-:-:S04]  /*1d80*/  IMAD.IADD R5, R2, 0x1, R0 ;  /* 0x0000000102057824 */ /* 0x000fc800078e0200 */
[----:B---3--:R-:W-:-:S05]  /*1d90*/  IMAD.WIDE.U32 R12, R5, 0x4, R6 ;  /* 0x00000004050c7825 */ /* 0x008fca00078e0006 */
[----:B--2---:R0:W-:Y:S04]  /*1da0*/  STG.E desc[UR36][R12.64], R9 ;  /* 0x000000090c007986 */ /* 0x0041e8000c101924 */
[----:B------:R-:W2:Y:S02]  /*1db0*/  LDG.E R8, desc[UR36][R16.64] ;  /* 0x0000002410087981 */ /* 0x000ea4000c1e1900 */
[----:B--2---:R-:W-:Y:S01]  /*1dc0*/  IMAD R15, R8, R3, RZ ;  /* 0x00000003080f7224 */ /* 0x004fe200078e02ff */
[----:B------:R-:W-:-:S04]  /*1dd0*/  SHF.R.S32.HI R8, RZ, 0x1f, R0 ;  /* 0x0000001fff087819 */ /* 0x000fc80000011400 */
[----:B------:R-:W-:-:S04]  /*1de0*/  IADD3 R14, P1, PT, R0, R15, RZ ;  /* 0x0000000f000e7210 */ /* 0x000fc80007f3e0ff */
[----:B------:R-:W-:Y:S02]  /*1df0*/  LEA.HI.X.SX32 R15, R15, R8, 0x1, P1 ;  /* 0x000000080f0f7211 */ /* 0x000fe400008f0eff */
[----:B-1----:R-:W-:-:S04]  /*1e00*/  LEA R10, P1, R14, UR4, 0x2 ;  /* 0x000000040e0a7c11 */ /* 0x002fc8000f8210ff */
[----:B------:R-:W-:-:S05]  /*1e10*/  LEA.HI.X R11, R14, UR5, R15, 0x2, P1 ;  /* 0x000000050e0b7c11 */ /* 0x000fca00088f140f */
[----:B------:R-:W2:Y:S01]  /*1e20*/  LDG.E R19, desc[UR36][R10.64+0x4] ;  /* 0x000004240a137981 */ /* 0x000ea2000c1e1900 */
[----:B------:R-:W-:-:S04]  /*1e30*/  VIADD R15, R5, 0x1 ;  /* 0x00000001050f7836 */ /* 0x000fc80000000000 */
[----:B------:R-:W-:-:S05]  /*1e40*/  IMAD.WIDE.U32 R14, R15, 0x4, R6 ;  /* 0x000000040f0e7825 */ /* 0x000fca00078e0006 */
[----:B--2---:R1:W-:Y:S04]  /*1e50*/  STG.E desc[UR36][R14.64], R19 ;  /* 0x000000130e007986 */ /* 0x0043e8000c101924 */
[----:B0-----:R-:W2:Y:S02]  /*1e60*/  LDG.E R12, desc[UR36][R16.64] ;  /* 0x00000024100c7981 */ /* 0x001ea4000c1e1900 */
[----:B--2---:R-:W-:-:S05]  /*1e70*/  IMAD R9, R12, R3, RZ ;  /* 0x000000030c097224 */ /* 0x004fca00078e02ff */
[----:B------:R-:W-:-:S04]  /*1e80*/  IADD3 R13, P1, PT, R0, R9, RZ ;  /* 0x00000009000d7210 */ /* 0x000fc80007f3e0ff */
[----:B------:R-:W-:Y:S02]  /*1e90*/  LEA.HI.X.SX32 R18, R9, R8, 0x1, P1 ;  /* 0x0000000809127211 */ /* 0x000fe400008f0eff */
        /* <DEDUP_REMOVED lines=9> */
[----:B------:R-:W-:Y:S02]  /*1f30*/  LEA.HI.X.SX32 R9, R9, R8, 0x1, P1 ;  /* 0x0000000809097211 */ /* 0x000fe400008f0eff */
[----:B------:R-:W-:-:S04]  /*1f40*/  LEA R8, P1, R14, UR4, 0x2 ;  /* 0x000000040e087c11 */ /* 0x000fc8000f8210ff */
[----:B------:R-:W-:-:S06]  /*1f50*/  LEA.HI.X R9, R14, UR5, R9, 0x2, P1 ;  /* 0x000000050e097c11 */ /* 0x000fcc00088f1409 */
[----:B------:R-:W2:Y:S01]  /*1f60*/  LDG.E R9, desc[UR36][R8.64+0xc] ;  /* 0x00000c2408097981 */ /* 0x000ea2000c1e1900 */
[----:B------:R-:W-:Y:S02]  /*1f70*/  VIADD R5, R5, 0x3 ;  /* 0x0000000305057836 */ /* 0x000fe40000000000 */
[----:B------:R-:W-:Y:S02]  /*1f80*/  VIADD R0, R0, 0x4 ;  /* 0x0000000400007836 */ /* 0x000fe40000000000 */
[----:B------:R-:W-:-:S05]  /*1f90*/  IMAD.WIDE.U32 R6, R5, 0x4, R6 ;  /* 0x0000000405067825 */ /* 0x000fca00078e0006 */
[----:B--2---:R0:W-:Y:S02]  /*1fa0*/  STG.E desc[UR36][R6.64], R9 ;  /* 0x0000000906007986 */ /* 0x0041e4000c101924 */
.L_x_26:
[----:B------:R-:W-:Y:S05]  /*1fb0*/  @!P0 EXIT ;  /* 0x000000000000894d */ /* 0x000fea0003800000 */
[----:B0-----:R-:W0:Y:S01]  /*1fc0*/  LDC.64 R8, c[0x0][0x380] ;  /* 0x0000e000ff087b82 */ /* 0x001e220000000a00 */
[----:B---3--:R-:W-:Y:S02]  /*1fd0*/  IMAD.IADD R13, R2, 0x1, R0 ;  /* 0x00000001020d7824 */ /* 0x008fe400078e0200 */
[----:B------:R-:W-:-:S05]  /*1fe0*/  IMAD.MOV R2, RZ, RZ, -R4 ;  /* 0x000000ffff027224 */ /* 0x000fca00078e0a04 */
[----:B------:R-:W1:Y:S02]  /*1ff0*/  LDC.64 R10, c[0x0][0x388] ;  /* 0x0000e200ff0a7b82 */ /* 0x000e640000000a00 */
.L_x_27:
[----:B--2---:R-:W2:Y:S02]  /*2000*/  LDG.E R4, desc[UR36][R16.64] ;  /* 0x0000002410047981 */ /* 0x004ea4000c1e1900 */
[----:B--2---:R-:W-:-:S04]  /*2010*/  IMAD R5, R4, R3, R0 ;  /* 0x0000000304057224 */ /* 0x004fc800078e0200 */
[----:B0-----:R-:W-:-:S06]  /*2020*/  IMAD.WIDE R4, R5, 0x4, R8 ;  /* 0x0000000405047825 */ /* 0x001fcc00078e0208 */
[----:B------:R-:W2:Y:S01]  /*2030*/  LDG.E R5, desc[UR36][R4.64] ;  /* 0x0000002404057981 */ /* 0x000ea2000c1e1900 */
[----:B-1----:R-:W-:-:S04]  /*2040*/  IMAD.WIDE.U32 R6, R13, 0x4, R10 ;  /* 0x000000040d067825 */ /* 0x002fc800078e000a */
[----:B------:R-:W-:Y:S02]  /*2050*/  VIADD R2, R2, 0x1 ;  /* 0x0000000102027836 */ /* 0x000fe40000000000 */
[----:B------:R-:W-:Y:S02]  /*2060*/  VIADD R13, R13, 0x1 ;  /* 0x000000010d0d7836 */ /* 0x000fe40000000000 */
[----:B------:R-:W-:Y:S01]  /*2070*/  VIADD R0, R0, 0x1 ;  /* 0x0000000100007836 */ /* 0x000fe20000000000 */
[----:B------:R-:W-:Y:S01]  /*2080*/  ISETP.NE.AND P0, PT, R2, RZ, PT ;  /* 0x000000ff0200720c */ /* 0x000fe20003f05270 */
[----:B--2---:R2:W-:-:S12]  /*2090*/  STG.E desc[UR36][R6.64], R5 ;  /* 0x0000000506007986 */ /* 0x0045d8000c101924 */
[----:B------:R-:W-:Y:S05]  /*20a0*/  @P0 BRA `(.L_x_27) ;  /* 0xfffffffc00d40947 */ /* 0x000fea000383ffff */
[----:B------:R-:W-:Y:S05]  /*20b0*/  EXIT ;  /* 0x000000000000794d */ /* 0x000fea0003800000 */
.L_x_28:
[----:B------:R-:W-:-:S00]  /*20c0*/  BRA `(.L_x_28) ;  /* 0xfffffffc00fc7947 */ /* 0x000fc0000383ffff */
[----:B------:R-:W-:-:S00]  /*20d0*/  NOP ;  /* 0x0000000000007918 */ /* 0x000fc00000000000 */
        /* <DEDUP_REMOVED lines=10> */
.L_x_91:


//--------------------- .text._Z10init_pop_sPiiiPj --------------------------
	.section	.text._Z10init_pop_sPiiiPj,"ax",@progbits
	.align	128
        .global         _Z10init_pop_sPiiiPj
        .type           _Z10init_pop_sPiiiPj,@function
        .size           _Z10init_pop_sPiiiPj,(.L_x_92 - _Z10init_pop_sPiiiPj)
        .other          _Z10init_pop_sPiiiPj,@"STO_CUDA_ENTRY STV_DEFAULT"
_Z10init_pop_sPiiiPj:
.text._Z10init_pop_sPiiiPj:
[----:B------:R-:W0:Y:S01]  /*0000*/  LDC R1, c[0x0][0x37c] ;  /* 0x0000df00ff017b82 */ /* 0x000e220000000800 */
[----:B------:R-:W1:Y:S07]  /*0010*/  S2R R3, SR_TID.Y ;  /* 0x0000000000037919 */ /* 0x000e6e0000002200 */
[----:B------:R-:W2:Y:S01]  /*0020*/  LDC R19, c[0x0][0x38c] ;  /* 0x0000e300ff137b82 */ /* 0x000ea20000000800 */
[----:B------:R-:W3:Y:S01]  /*0030*/  LDCU UR5, c[0x0][0x2fc] ;  /* 0x00005f80ff0577ac */ /* 0x000ee20008000800 */
[----:B0-----:R-:W-:Y:S01]  /*0040*/  VIADD R1, R1, 0xfffffff0 ;  /* 0xfffffff001017836 */ /* 0x001fe20000000000 */
[----:B------:R-:W0:Y:S01]  /*0050*/  S2R R5, SR_TID.X ;  /* 0x0000000000057919 */ /* 0x000e220000002100 */
[----:B------:R-:W0:Y:S04]  /*0060*/  LDCU UR7, c[0x0][0x360] ;  /* 0x00006c00ff0777ac */ /* 0x000e280008000800 */
[----:B------:R-:W1:Y:S01]  /*0070*/  S2UR UR6, SR_CTAID.X ;  /* 0x00000000000679c3 */ /* 0x000e620000002500 */
[----:B------:R-:W4:Y:S01]  /*0080*/  LDCU UR4, c[0x0][0x2f8] ;  /* 0x00005f00ff0477ac */ /* 0x000f220008000800 */
[----:B------:R-:W0:Y:S06]  /*0090*/  LDCU.64 UR36, c[0x0][0x358] ;  /* 0x00006b00ff2477ac */ /* 0x000e2c0008000a00 */
[----:B------:R-:W1:Y:S01]  /*00a0*/  LDC R18, c[0x0][0x364] ;  /* 0x0000d900ff127b82 */ /* 0x000e620000000800 */
[----:B--2---:R-:W-:-:S02]  /*00b0*/  ISETP.GE.AND P0, PT, R19, 0x1, PT ;  /* 0x000000011300780c */ /* 0x004fc40003f06270 */
[----:B----4-:R-:W-:-:S05]  /*00c0*/  IADD3 R22, P1, PT, R1, UR4, RZ ;  /* 0x0000000401167c10 */ /* 0x010fca000ff3e0ff */
[----:B---3--:R-:W-:Y:S02]  /*00d0*/  IMAD.X R2, RZ, RZ, UR5, P1 ;  /* 0x00000005ff027e24 */ /* 0x008fe400088e06ff */
[----:B-1----:R-:W-:-:S04]  /*00e0*/  IMAD R18, R18, UR6, R3 ;  /* 0x0000000612127c24 */ /* 0x002fc8000f8e0203 */
[----:B0-----:R-:W-:Y:S01]  /*00f0*/  IMAD R18, R18, UR7, R5 ;  /* 0x0000000712127c24 */ /* 0x001fe2000f8e0205 */
[----:B------:R-:W-:Y:S06]  /*0100*/  @!P0 BRA `(.L_x_29) ;  /* 0x0000000000f08947 */ /* 0x000fec0003800000 */
[C---:B------:R-:W-:Y:S01]  /*0110*/  ISETP.GE.U32.AND P1, PT, R19.reuse, 0x8, PT ;  /* 0x000000081300780c */ /* 0x040fe20003f26070 */
[----:B------:R-:W-:Y:S01]  /*0120*/  IMAD.MOV.U32 R0, RZ, RZ, RZ ;  /* 0x000000ffff007224 */ /* 0x000fe200078e00ff */
[----:B------:R-:W-:-:S04]  /*0130*/  LOP3.LUT R8, R19, 0x7, RZ, 0xc0, !PT ;  /* 0x0000000713087812 */ /* 0x000fc800078ec0ff */
[----:B------:R-:W-:-:S07]  /*0140*/  ISETP.NE.AND P0, PT, R8, RZ, PT ;  /* 0x000000ff0800720c */ /* 0x000fce0003f05270 */
[----:B------:R-:W-:Y:S06]  /*0150*/  @!P1 BRA `(.L_x_30) ;  /* 0x00000000005c9947 */ /* 0x000fec0003800000 */
[----:B------:R-:W0:Y:S01]  /*0160*/  LDC.64 R4, c[0x0][0x380] ;  /* 0x0000e000ff047b82 */ /* 0x000e220000000a00 */
[----:B------:R-:W-:Y:S01]  /*0170*/  HFMA2 R3, -RZ, RZ, 0, 0 ;  /* 0x00000000ff037431 */ /* 0x000fe200000001ff */
[----:B------:R-:W-:-:S07]  /*0180*/  LOP3.LUT R0, R19, 0x7ffffff8, RZ, 0xc0, !PT ;  /* 0x7ffffff813007812 */ /* 0x000fce00078ec0ff */
.L_x_31:
[----:B------:R-:W-:Y:S01]  /*0190*/  IMAD R7, R18, R19, R3 ;  /* 0x0000001312077224 */ /* 0x000fe200078e0203 */
[C---:B------:R-:W-:Y:S01]  /*01a0*/  IADD3 R15, PT, PT, R3.reuse, 0x4, RZ ;  /* 0x00000004030f7810 */ /* 0x040fe20007ffe0ff */
[----:B------:R-:W-:Y:S02]  /*01b0*/  VIADD R9, R3, 0x1 ;  /* 0x0000000103097836 */ /* 0x000fe40000000000 */
[----:B0-----:R-:W-:-:S04]  /*01c0*/  IMAD.WIDE R6, R7, 0x4, R4 ;  /* 0x0000000407067825 */ /* 0x001fc800078e0204 */
[C---:B------:R-:W-:Y:S01]  /*01d0*/  VIADD R11, R3.reuse, 0x2 ;  /* 0x00000002030b7836 */ /* 0x040fe20000000000 */
[----:B------:R-:W-:Y:S01]  /*01e0*/  STG.E desc[UR36][R6.64+0x4], R9 ;  /* 0x0000040906007986 */ /* 0x000fe2000c101924 */
[C---:B------:R-:W-:Y:S02]  /*01f0*/  VIADD R13, R3.reuse, 0x3 ;  /* 0x00000003030d7836 */ /* 0x040fe40000000000 */
[C---:B------:R-:W-:Y:S01]  /*0200*/  VIADD R17, R3.reuse, 0x5 ;  /* 0x0000000503117836 */ /* 0x040fe20000000000 */
[----:B------:R-:W-:Y:S01]  /*0210*/  STG.E desc[UR36][R6.64+0x8], R11 ;  /* 0x0000080b06007986 */ /* 0x000fe2000c101924 */
[C---:B------:R-:W-:Y:S02]  /*0220*/  VIADD R21, R3.reuse, 0x6 ;  /* 0x0000000603157836 */ /* 0x040fe40000000000 */
[C---:B------:R-:W-:Y:S01]  /*0230*/  VIADD R23, R3.reuse, 0x7 ;  /* 0x0000000703177836 */ /* 0x040fe20000000000 */
[----:B------:R-:W-:Y:S04]  /*0240*/  STG.E desc[UR36][R6.64+0xc], R13 ;  /* 0x00000c0d06007986 */ /* 0x000fe8000c101924 */
[----:B------:R-:W-:Y:S04]  /*0250*/  STG.E desc[UR36][R6.64+0x10], R15 ;  /* 0x0000100f06007986 */ /* 0x000fe8000c101924 */
[----:B------:R-:W-:Y:S04]  /*0260*/  STG.E desc[UR36][R6.64+0x14], R17 ;  /* 0x0000141106007986 */ /* 0x000fe8000c101924 */
[----:B------:R-:W-:Y:S04]  /*0270*/  STG.E desc[UR36][R6.64+0x18], R21 ;  /* 0x0000181506007986 */ /* 0x000fe8000c101924 */
[----:B------:R-:W-:Y:S04]  /*0280*/  STG.E desc[UR36][R6.64+0x1c], R23 ;  /* 0x00001c1706007986 */ /* 0x000fe8000c101924 */
[----:B------:R0:W-:Y:S02]  /*0290*/  STG.E desc[UR36][R6.64], R3 ;  /* 0x0000000306007986 */ /* 0x0001e4000c101924 */
[----:B0-----:R-:W-:-:S04]  /*02a0*/  IADD3 R3, PT, PT, R3, 0x8, RZ ;  /* 0x0000000803037810 */ /* 0x001fc80007ffe0ff */
[----:B------:R-:W-:-:S13]  /*02b0*/  ISETP.NE.AND P1, PT, R3, R0, PT ;  /* 0x000000000300720c */ /* 0x000fda0003f25270 */
[----:B------:R-:W-:Y:S05]  /*02c0*/  @P1 BRA `(.L_x_31) ;  /* 0xfffffffc00b01947 */ /* 0x000fea000383ffff */
.L_x_30:
[----:B------:R-:W-:Y:S05]  /*02d0*/  @!P0 BRA `(.L_x_29) ;  /* 0x00000000007c8947 */ /* 0x000fea0003800000 */
[----:B------:R-:W-:Y:S02]  /*02e0*/  ISETP.GE.U32.AND P0, PT, R8, 0x4, PT ;  /* 0x000000040800780c */ /* 0x000fe40003f06070 */
[----:B------:R-:W-:-:S04]  /*02f0*/  LOP3.LUT R10, R19, 0x3, RZ, 0xc0, !PT ;  /* 0x00000003130a7812 */ /* 0x000fc800078ec0ff */
[----:B------:R-:W-:-:S07]  /*0300*/  ISETP.NE.AND P1, PT, R10, RZ, PT ;  /* 0x000000ff0a00720c */ /* 0x000fce0003f25270 */
[----:B------:R-:W-:Y:S06]  /*0310*/  @!P0 BRA `(.L_x_32) ;  /* 0x00000000002c8947 */ /* 0x000fec0003800000 */
[----:B------:R-:W0:Y:S01]  /*0320*/  LDC.64 R4, c[0x0][0x380] ;  /* 0x0000e000ff047b82 */ /* 0x000e220000000a00 */
[----:B------:R-:W-:Y:S02]  /*0330*/  IMAD R3, R18, R19, R0 ;  /* 0x0000001312037224 */ /* 0x000fe400078e0200 */
[C---:B------:R-:W-:Y:S02]  /*0340*/  VIADD R7, R0.reuse, 0x1 ;  /* 0x0000000100077836 */ /* 0x040fe40000000000 */
[----:B------:R-:W-:Y:S02]  /*0350*/  VIADD R9, R0, 0x3 ;  /* 0x0000000300097836 */ /* 0x000fe40000000000 */
[----:B0-----:R-:W-:-:S04]  /*0360*/  IMAD.WIDE R4, R3, 0x4, R4 ;  /* 0x0000000403047825 */ /* 0x001fc800078e0204 */
[C---:B------:R-:W-:Y:S01]  /*0370*/  VIADD R3, R0.reuse, 0x2 ;  /* 0x0000000200037836 */ /* 0x040fe20000000000 */
[----:B------:R-:W-:Y:S04]  /*0380*/  STG.E desc[UR36][R4.64+0x4], R7 ;  /* 0x0000040704007986 */ /* 0x000fe8000c101924 */
[----:B------:R-:W-:Y:S04]  /*0390*/  STG.E desc[UR36][R4.64+0x8], R3 ;  /* 0x0000080304007986 */ /* 0x000fe8000c101924 */
[----:B------:R-:W-:Y:S04]  /*03a0*/  STG.E desc[UR36][R4.64+0xc], R9 ;  /* 0x00000c0904007986 */ /* 0x000fe8000c101924 */
[----:B------:R0:W-:Y:S02]  /*03b0*/  STG.E desc[UR36][R4.64], R0 ;  /* 0x0000000004007986 */ /* 0x0001e4000c101924 */
[----:B0-----:R-:W-:-:S07]  /*03c0*/  IADD3 R0, PT, PT, R0, 0x4, RZ ;  /* 0x0000000400007810 */ /* 0x001fce0007ffe0ff */
.L_x_32:
[----:B------:R-:W-:Y:S05]  /*03d0*/  @!P1 BRA `(.L_x_29) ;  /* 0x00000000003c9947 */ /* 0x000fea0003800000 */
[----:B------:R-:W-:Y:S02]  /*03e0*/  LOP3.LUT R3, R19, 0x1, RZ, 0xc0, !PT ;  /* 0x0000000113037812 */ /* 0x000fe400078ec0ff */
[----:B------:R-:W-:Y:S02]  /*03f0*/  ISETP.NE.AND P0, PT, R10, 0x1, PT ;  /* 0x000000010a00780c */ /* 0x000fe40003f05270 */
[----:B------:R-:W-:-:S13]  /*0400*/  ISETP.NE.U32.AND P1, PT, R3, 0x1, PT ;  /* 0x000000010300780c */ /* 0x000fda0003f25070 */
[----:B------:R-:W0:Y:S01]  /*0410*/  @!P1 LDC.64 R6, c[0x0][0x380] ;  /* 0x0000e000ff069b82 */ /* 0x000e220000000a00 */
[----:B------:R-:W-:Y:S05]  /*0420*/  @!P0 BRA `(.L_x_33) ;  /* 0x00000000001c8947 */ /* 0x000fea0003800000 */
[----:B------:R-:W1:Y:S01]  /*0430*/  LDC.64 R4, c[0x0][0x380] ;  /* 0x0000e000ff047b82 */ /* 0x000e620000000a00 */
[----:B------:R-:W-:Y:S02]  /*0440*/  IMAD R3, R18, R19, R0 ;  /* 0x0000001312037224 */ /* 0x000fe400078e0200 */
[----:B------:R-:W-:Y:S02]  /*0450*/  VIADD R9, R0, 0x1 ;  /* 0x0000000100097836 */ /* 0x000fe40000000000 */
[----:B-1----:R-:W-:-:S05]  /*0460*/  IMAD.WIDE R4, R3, 0x4, R4 ;  /* 0x0000000403047825 */ /* 0x002fca00078e0204 */
[----:B------:R-:W-:Y:S04]  /*0470*/  STG.E desc[UR36][R4.64+0x4], R9 ;  /* 0x0000040904007986 */ /* 0x000fe8000c101924 */
[----:B------:R1:W-:Y:S02]  /*0480*/  STG.E desc[UR36][R4.64], R0 ;  /* 0x0000000004007986 */ /* 0x0003e4000c101924 */
[----:B-1----:R-:W-:-:S07]  /*0490*/  VIADD R0, R0, 0x2 ;  /* 0x0000000200007836 */ /* 0x002fce0000000000 */
.L_x_33:
[----:B------:R-:W-:-:S04]  /*04a0*/  @!P1 IMAD R5, R18, R19, R0 ;  /* 0x0000001312059224 */ /* 0x000fc800078e0200 */
[----:B0-----:R-:W-:-:S05]  /*04b0*/  @!P1 IMAD.WIDE R4, R5, 0x4, R6 ;  /* 0x0000000405049825 */ /* 0x001fca00078e0206 */
[----:B------:R0:W-:Y:S02]  /*04c0*/  @!P1 STG.E desc[UR36][R4.64], R0 ;  /* 0x0000000004009986 */ /* 0x0001e4000c101924 */
.L_x_29:
[----:B------:R-:W1:Y:S01]  /*04d0*/  LDC.64 R8, c[0x0][0x390] ;  /* 0x0000e400ff087b82 */ /* 0x000e620000000a00 */
[----:B------:R-:W-:Y:S01]  /*04e0*/  IMAD R19, R18, R19, RZ ;  /* 0x0000001312137224 */ /* 0x000fe200078e02ff */
[----:B0-----:R-:W-:Y:S01]  /*04f0*/  MOV R0, 0x0 ;  /* 0x0000000000007802 */ /* 0x001fe20000000f00 */
[----:B------:R-:W0:Y:S02]  /*0500*/  LDCU.64 UR4, c[0x4][0x8] ;  /* 0x01000100ff0477ac */ /* 0x000e240008000a00 */
[----:B-1----:R-:W-:-:S06]  /*0510*/  IMAD.WIDE R8, R19, 0x4, R8 ;  /* 0x0000000413087825 */ /* 0x002fcc00078e0208 */
[----:B------:R-:W2:Y:S01]  /*0520*/  LDG.E R8, desc[UR36][R8.64] ;  /* 0x0000002408087981 */ /* 0x000ea2000c1e1900 */
[----:B------:R1:W3:Y:S01]  /*0530*/  LDC.64 R10, c[0x4][R0] ;  /* 0x01000000000a7b82 */ /* 0x0002e20000000a00 */
[----:B0-----:R-:W-:Y:S01]  /*0540*/  IMAD.U32 R4, RZ, RZ, UR4 ;  /* 0x00000004ff047e24 */ /* 0x001fe2000f8e00ff */
[----:B------:R-:W-:Y:S01]  /*0550*/  MOV R5, UR5 ;  /* 0x0000000500057c02 */ /* 0x000fe20008000f00 */
[----:B------:R1:W-:Y:S01]  /*0560*/  STL.64 [R1], R18 ;  /* 0x0000001201007387 */ /* 0x0003e20000100a00 */
[----:B------:R-:W-:Y:S02]  /*0570*/  IMAD.MOV.U32 R6, RZ, RZ, R22 ;  /* 0x000000ffff067224 */ /* 0x000fe400078e0016 */
[----:B------:R-:W-:Y:S01]  /*0580*/  IMAD.MOV.U32 R7, RZ, RZ, R2 ;  /* 0x000000ffff077224 */ /* 0x000fe200078e0002 */
[----:B--23--:R1:W-:Y:S06]  /*0590*/  STL [R1+0x8], R8 ;  /* 0x0000080801007387 */ /* 0x00c3ec0000100800 */
[----:B------:R-:W-:-:S07]  /*05a0*/  LEPC R20, `(.L_x_34) ;  /* 0x000000001014794e */ /* 0x000fce0000000000 */
[----:B-1----:R-:W-:Y:S05]  /*05b0*/  CALL.ABS.NOINC R10 ;  /* 0x000000000a007343 */ /* 0x002fea0003c00000 */
.L_x_34:
[----:B------:R-:W0:Y:S02]  /*05c0*/  LDC R3, c[0x0][0x38c] ;  /* 0x0000e300ff037b82 */ /* 0x000e240000000800 */
[----:B0-----:R-:W-:-:S13]  /*05d0*/  ISETP.GE.AND P0, PT, R3, 0x2, PT ;  /* 0x000000020300780c */ /* 0x001fda0003f06270 */
[----:B------:R-:W-:Y:S05]  /*05e0*/  @!P0 BRA `(.L_x_35) ;  /* 0x0000000c00f48947 */ /* 0x000fea0003800000 */
[----:B------:R-:W0:Y:S01]  /*05f0*/  LDC.U16 R0, c[0x0][0x38c] ;  /* 0x0000e300ff007b82 */ /* 0x000e220000000400 */
[----:B------:R-:W-:Y:S01]  /*0600*/  IADD3 R3, PT, PT, R3, -0x1, RZ ;  /* 0xffffffff03037810 */ /* 0x000fe20007ffe0ff */
[----:B------:R-:W-:Y:S01]  /*0610*/  BSSY.RECONVERGENT B1, `(.L_x_35) ;  /* 0x00000fa000017945 */ /* 0x000fe20003800200 */
[----:B------:R-:W-:Y:S01]  /*0620*/  VIADD R4, R19, 0x1 ;  /* 0x0000000113047836 */ /* 0x000fe20000000000 */
[----:B------:R-:W-:Y:S01]  /*0630*/  PRMT R5, RZ, 0x7610, R5 ;  /* 0x00007610ff057816 */ /* 0x000fe20000000005 */
[----:B------:R-:W-:Y:S01]  /*0640*/  IMAD.MOV.U32 R6, RZ, RZ, RZ ;  /* 0x000000ffff067224 */ /* 0x000fe200078e00ff */
[----:B------:R-:W-:Y:S02]  /*0650*/  PRMT R7, RZ, 0x7610, R7 ;  /* 0x00007610ff077816 */ /* 0x000fe40000000007 */
[----:B------:R-:W-:-:S07]  /*0660*/  MOV R23, R3 ;  /* 0x0000000300177202 */ /* 0x000fce0000000f00 */
.L_x_51:
[----:B012---:R-:W1:Y:S01]  /*0670*/  LDC R9, c[0x0][0x38c] ;  /* 0x0000e300ff097b82 */ /* 0x007e620000000800 */
[----:B------:R-:W-:Y:S01]  /*0680*/  BSSY.RECONVERGENT B0, `(.L_x_36) ;  /* 0x00000ec000007945 */ /* 0x000fe20003800200 */
[----:B-1----:R-:W-:-:S05]  /*0690*/  IMAD.IADD R8, R6, 0x1, -R9 ;  /* 0x0000000106087824 */ /* 0x002fca00078e0a09 */
[----:B------:R-:W-:-:S13]  /*06a0*/  ISETP.GT.AND P0, PT, R8, -0x2, PT ;  /* 0xfffffffe0800780c */ /* 0x000fda0003f04270 */
[----:B------:R-:W-:Y:S05]  /*06b0*/  @P0 BRA `(.L_x_37) ;  /* 0x0000000c00a00947 */ /* 0x000fea0003800000 */
[----:B------:R-:W-:Y:S01]  /*06c0*/  IADD3 R8, PT, PT, -R6, -0x2, R9 ;  /* 0xfffffffe06087810 */ /* 0x000fe20007ffe109 */
[----:B------:R-:W-:Y:S01]  /*06d0*/  BSSY.RECONVERGENT B2, `(.L_x_38) ;  /* 0x000006b000027945 */ /* 0x000fe20003800200 */
[----:B------:R-:W-:Y:S02]  /*06e0*/  IMAD.MOV.U32 R25, RZ, RZ, RZ ;  /* 0x000000ffff197224 */ /* 0x000fe400078e00ff */
[----:B------:R-:W-:-:S13]  /*06f0*/  ISETP.GE.U32.AND P0, PT, R8, 0x7, PT ;  /* 0x000000070800780c */ /* 0x000fda0003f06070 */
[----:B------:R-:W-:Y:S05]  /*0700*/  @!P0 BRA `(.L_x_39) ;  /* 0x00000004009c8947 */ /* 0x000fea0003800000 */
[----:B------:R-:W1:Y:S01]  /*0710*/  LDC.64 R12, c[0x0][0x390] ;  /* 0x0000e400ff0c7b82 */ /* 0x000e620000000a00 */
[----:B------:R-:W-:Y:S01]  /*0720*/  HFMA2 R24, -RZ, RZ, 0, 0 ;  /* 0x00000000ff187431 */ /* 0x000fe200000001ff */
[----:B------:R-:W-:Y:S01]  /*0730*/  BSSY.RECONVERGENT B3, `(.L_x_39) ;  /* 0x0000064000037945 */ /* 0x000fe20003800200 */
[----:B------:R-:W-:-:S05]  /*0740*/  LOP3.LUT R25, R23, 0xfffffff8, RZ, 0xc0, !PT ;  /* 0xfffffff817197812 */ /* 0x000fca00078ec0ff */
[----:B------:R-:W2:Y:S02]  /*0750*/  LDC.64 R10, c[0x0][0x380] ;  /* 0x0000e000ff0a7b82 */ /* 0x000ea40000000a00 */
.L_x_42:
[--C-:B-1----:R-:W-:Y:S02]  /*0760*/  IMAD.IADD R27, R19, 0x1, R24.reuse ;  /* 0x00000001131b7824 */ /* 0x102fe400078e0218 */
[----:B------:R-:W-:Y:S02]  /*0770*/  IMAD.IADD R21, R4, 0x1, R24 ;  /* 0x0000000104157824 */ /* 0x000fe400078e0218 */
[----:B-1----:R-:W-:-:S04]  /*0780*/  IMAD.WIDE.U32 R14, R27, 0x4, R12 ;  /* 0x000000041b0e7825 */ /* 0x002fc800078e000c */
[----:B------:R-:W-:Y:S01]  /*0790*/  IMAD.WIDE.U32 R20, R21, 0x4, R12 ;  /* 0x0000000415147825 */ /* 0x000fe200078e000c */
[----:B------:R-:W3:Y:S04]  /*07a0*/  LDG.E R26, desc[UR36][R14.64] ;  /* 0x000000240e1a7981 */ /* 0x000ee8000c1e1900 */
[----:B------:R-:W3:Y:S01]  /*07b0*/  LDG.E R29, desc[UR36][R20.64] ;  /* 0x00000024141d7981 */ /* 0x000ee2000c1e1900 */
[----:B--2---:R-:W-:Y:S01]  /*07c0*/  IMAD.WIDE R8, R27, 0x4, R10 ;  /* 0x000000041b087825 */ /* 0x004fe200078e020a */
[----:B---3--:R-:W-:-:S13]  /*07d0*/  ISETP.GT.U32.AND P0, PT, R26, R29, PT ;  /* 0x0000001d1a00720c */ /* 0x008fda0003f04070 */
[----:B------:R1:W-:Y:S04]  /*07e0*/  @P0 STG.E desc[UR36][R14.64], R29 ;  /* 0x0000001d0e000986 */ /* 0x0003e8000c101924 */
[----:B------:R-:W-:Y:S04]  /*07f0*/  @P0 STG.E desc[UR36][R20.64], R26 ;  /* 0x0000001a14000986 */ /* 0x000fe8000c101924 */
[----:B------:R-:W2:Y:S04]  /*0800*/  @P0 LDG.E R17, desc[UR36][R8.64+0x4] ;  /* 0x0000042408110981 */ /* 0x000ea8000c1e1900 */
[----:B------:R-:W3:Y:S01]  /*0810*/  @P0 LDG.E R28, desc[UR36][R8.64] ;  /* 0x00000024081c0981 */ /* 0x000ee2000c1e1900 */
[----:B------:R-:W-:-:S03]  /*0820*/  IADD3 R16, PT, PT, R27, 0x2, RZ ;  /* 0x000000021b107810 */ /* 0x000fc60007ffe0ff */
[----:B--2---:R2:W-:Y:S04]  /*0830*/  @P0 STG.E desc[UR36][R8.64], R17 ;  /* 0x0000001108000986 */ /* 0x0045e8000c101924 */
[----:B---3--:R-:W-:Y:S04]  /*0840*/  @P0 STG.E desc[UR36][R8.64+0x4], R28 ;  /* 0x0000041c08000986 */ /* 0x008fe8000c101924 */
[----:B-1----:R-:W3:Y:S01]  /*0850*/  @P0 LDG.E R29, desc[UR36][R20.64] ;  /* 0x00000024141d0981 */ /* 0x002ee2000c1e1900 */
[----:B--2---:R-:W-:-:S05]  /*0860*/  IMAD.WIDE.U32 R16, R16, 0x4, R12 ;  /* 0x0000000410107825 */ /* 0x004fca00078e000c */
[----:B------:R-:W3:Y:S02]  /*0870*/  LDG.E R26, desc[UR36][R16.64] ;  /* 0x00000024101a7981 */ /* 0x000ee4000c1e1900 */
[----:B---3--:R-:W-:-:S13]  /*0880*/  ISETP.GT.U32.AND P0, PT, R29, R26, PT ;  /* 0x0000001a1d00720c */ /* 0x008fda0003f04070 */
[----:B------:R-:W-:Y:S04]  /*0890*/  @P0 STG.E desc[UR36][R20.64], R26 ;  /* 0x0000001a14000986 */ /* 0x000fe8000c101924 */
[----:B------:R1:W-:Y:S04]  /*08a0*/  @P0 STG.E desc[UR36][R16.64], R29 ;  /* 0x0000001d10000986 */ /* 0x0003e8000c101924 */
[----:B------:R-:W2:Y:S04]  /*08b0*/  @P0 LDG.E R15, desc[UR36][R8.64+0x4] ;  /* 0x00000424080f0981 */ /* 0x000ea8000c1e1900 */
[----:B-1----:R-:W3:Y:S01]  /*08c0*/  @P0 LDG.E R29, desc[UR36][R8.64+0x8] ;  /* 0x00000824081d0981 */ /* 0x002ee2000c1e1900 */
[----:B------:R-:W-:-:S03]  /*08d0*/  VIADD R14, R27, 0x3 ;  /* 0x000000031b0e7836 */ /* 0x000fc60000000000 */
[----:B--2---:R1:W-:Y:S04]  /*08e0*/  @P0 STG.E desc[UR36][R8.64+0x8], R15 ;  /* 0x0000080f08000986 */ /* 0x0043e8000c101924 */
[----:B---3--:R2:W-:Y:S01]  /*08f0*/  @P0 STG.E desc[UR36][R8.64+0x4], R29 ;  /* 0x0000041d08000986 */ /* 0x0085e2000c101924 */
[----:B-1----:R-:W-:-:S03]  /*0900*/  IMAD.WIDE.U32 R14, R14, 0x4, R12 ;  /* 0x000000040e0e7825 */ /* 0x002fc600078e000c */
[----:B------:R-:W3:Y:S04]  /*0910*/  @P0 LDG.E R26, desc[UR36][R16.64] ;  /* 0x00000024101a0981 */ /* 0x000ee8000c1e1900 */
[----:B------:R-:W3:Y:S02]  /*0920*/  LDG.E R28, desc[UR36][R14.64] ;  /* 0x000000240e1c7981 */ /* 0x000ee4000c1e1900 */
[----:B---3--:R-:W-:-:S13]  /*0930*/  ISETP.GT.U32.AND P0, PT, R26, R28, PT ;  /* 0x0000001c1a00720c */ /* 0x008fda0003f04070 */
[----:B------:R1:W-:Y:S04]  /*0940*/  @P0 STG.E desc[UR36][R16.64], R28 ;  /* 0x0000001c10000986 */ /* 0x0003e8000c101924 */
[----:B------:R-:W-:Y:S04]  /*0950*/  @P0 STG.E desc[UR36][R14.64], R26 ;  /* 0x0000001a0e000986 */ /* 0x000fe8000c101924 */
[----:B------:R-:W3:Y:S04]  /*0960*/  @P0 LDG.E R20, desc[UR36][R8.64+0xc] ;  /* 0x00000c2408140981 */ /* 0x000ee8000c1e1900 */
[----:B------:R-:W4:Y:S01]  /*0970*/  @P0 LDG.E R21, desc[UR36][R8.64+0x8] ;  /* 0x0000082408150981 */ /* 0x000f22000c1e1900 */
[----:B--2---:R-:W-:-:S03]  /*0980*/  VIADD R29, R27, 0x4 ;  /* 0x000000041b1d7836 */ /* 0x004fc60000000000 */
[----:B---3--:R-:W-:Y:S04]  /*0990*/  @P0 STG.E desc[UR36][R8.64+0x8], R20 ;  /* 0x0000081408000986 */ /* 0x008fe8000c101924 */
[----:B----4-:R2:W-:Y:S04]  /*09a0*/  @P0 STG.E desc[UR36][R8.64+0xc], R21 ;  /* 0x00000c1508000986 */ /* 0x0105e8000c101924 */
[----:B-1----:R-:W3:Y:S01]  /*09b0*/  @P0 LDG.E R28, desc[UR36][R14.64] ;  /* 0x000000240e1c0981 */ /* 0x002ee2000c1e1900 */
[----:B--2---:R-:W-:-:S05]  /*09c0*/  IMAD.WIDE.U32 R20, R29, 0x4, R12 ;  /* 0x000000041d147825 */ /* 0x004fca00078e000c */
[----:B------:R-:W3:Y:S02]  /*09d0*/  LDG.E R29, desc[UR36][R20.64] ;  /* 0x00000024141d7981 */ /* 0x000ee4000c1e1900 */
[----:B---3--:R-:W-:-:S13]  /*09e0*/  ISETP.GT.U32.AND P0, PT, R28, R29, PT ;  /* 0x0000001d1c00720c */ /* 0x008fda0003f04070 */
[----:B------:R1:W-:Y:S04]  /*09f0*/  @P0 STG.E desc[UR36][R14.64], R29 ;  /* 0x0000001d0e000986 */ /* 0x0003e8000c101924 */
[----:B------:R-:W-:Y:S04]  /*0a00*/  @P0 STG.E desc[UR36][R20.64], R28 ;  /* 0x0000001c14000986 */ /* 0x000fe8000c101924 */
[----:B------:R-:W2:Y:S04]  /*0a10*/  @P0 LDG.E R16, desc[UR36][R8.64+0x10] ;  /* 0x0000102408100981 */ /* 0x000ea8000c1e1900 */
[----:B------:R-:W3:Y:S01]  /*0a20*/  @P0 LDG.E R17, desc[UR36][R8.64+0xc] ;  /* 0x00000c2408110981 */ /* 0x000ee2000c1e1900 */
[----:B------:R-:W-:-:S03]  /*0a30*/  IADD3 R26, PT, PT, R27, 0x5, RZ ;  /* 0x000000051b1a7810 */ /* 0x000fc60007ffe0ff */
[----:B--2---:R-:W-:Y:S04]  /*0a40*/  @P0 STG.E desc[UR36][R8.64+0xc], R16 ;  /* 0x00000c1008000986 */ /* 0x004fe8000c101924 */
[----:B---3--:R2:W-:Y:S04]  /*0a50*/  @P0 STG.E desc[UR36][R8.64+0x10], R17 ;  /* 0x0000101108000986 */ /* 0x0085e8000c101924 */
        /* <DEDUP_REMOVED lines=31> */
[----:B--2---:R2:W-:Y:S04]  /*0c50*/  @P0 STG.E desc[UR36][R8.64+0x18], R17 ;  /* 0x0000181108000986 */ /* 0x0045e8000c101924 */
[----:B---3--:R3:W-:Y:S04]  /*0c60*/  @P0 STG.E desc[UR36][R8.64+0x1c], R26 ;  /* 0x00001c1a08000986 */ /* 0x0087e8000c101924 */
[----:B-1----:R-:W4:Y:S01]  /*0c70*/  @P0 LDG.E R29, desc[UR36][R20.64] ;  /* 0x00000024141d0981 */ /* 0x002f22000c1e1900 */
[----:B--2---:R-:W-:-:S05]  /*0c80*/  IMAD.WIDE.U32 R16, R27, 0x4, R12 ;  /* 0x000000041b107825 */ /* 0x004fca00078e000c */
[----:B------:R-:W4:Y:S01]  /*0c90*/  LDG.E R14, desc[UR36][R16.64] ;  /* 0x00000024100e7981 */ /* 0x000f22000c1e1900 */
[----:B------:R-:W-:Y:S01]  /*0ca0*/  VIADD R24, R24, 0x8 ;  /* 0x0000000818187836 */ /* 0x000fe20000000000 */
[----:B------:R-:W-:Y:S04]  /*0cb0*/  BSSY.RECONVERGENT B4, `(.L_x_40) ;  /* 0x000000a000047945 */ /* 0x000fe80003800200 */
[----:B------:R-:W-:Y:S02]  /*0cc0*/  ISETP.NE.AND P1, PT, R24, R25, PT ;  /* 0x000000191800720c */ /* 0x000fe40003f25270 */
[----:B----4-:R-:W-:-:S13]  /*0cd0*/  ISETP.GT.U32.AND P0, PT, R29, R14, PT ;  /* 0x0000000e1d00720c */ /* 0x010fda0003f04070 */
[----:B---3--:R-:W-:Y:S05]  /*0ce0*/  @!P0 BRA `(.L_x_41) ;  /* 0x0000000000188947 */ /* 0x008fea0003800000 */
[----:B------:R1:W-:Y:S04]  /*0cf0*/  STG.E desc[UR36][R20.64], R14 ;  /* 0x0000000e14007986 */ /* 0x0003e8000c101924 */
[----:B------:R1:W-:Y:S04]  /*0d00*/  STG.E desc[UR36][R16.64], R29 ;  /* 0x0000001d10007986 */ /* 0x0003e8000c101924 */
[----:B------:R-:W2:Y:S04]  /*0d10*/  LDG.E R27, desc[UR36][R8.64+0x20] ;  /* 0x00002024081b7981 */ /* 0x000ea8000c1e1900 */
[----:B------:R-:W3:Y:S04]  /*0d20*/  LDG.E R15, desc[UR36][R8.64+0x1c] ;  /* 0x00001c24080f7981 */ /* 0x000ee8000c1e1900 */
[----:B--2---:R1:W-:Y:S04]  /*0d30*/  STG.E desc[UR36][R8.64+0x1c], R27 ;  /* 0x00001c1b08007986 */ /* 0x0043e8000c101924 */
[----:B---3--:R1:W-:Y:S02]  /*0d40*/  STG.E desc[UR36][R8.64+0x20], R15 ;  /* 0x0000200f08007986 */ /* 0x0083e4000c101924 */
.L_x_41:
[----:B------:R-:W-:Y:S05]  /*0d50*/  BSYNC.RECONVERGENT B4 ;  /* 0x0000000000047941 */ /* 0x000fea0003800200 */
.L_x_40:
[----:B------:R-:W-:Y:S05]  /*0d60*/  @P1 BRA `(.L_x_42) ;  /* 0xfffffff8007c1947 */ /* 0x000fea000383ffff */
[----:B------:R-:W-:Y:S05]  /*0d70*/  BSYNC.RECONVERGENT B3 ;  /* 0x0000000000037941 */ /* 0x000fea0003800200 */
.L_x_39:
[----:B------:R-:W-:Y:S05]  /*0d80*/  BSYNC.RECONVERGENT B2 ;  /* 0x0000000000027941 */ /* 0x000fea0003800200 */
.L_x_38:
[----:B------:R-:W-:-:S13]  /*0d90*/  LOP3.LUT P0, RZ, R23, 0x7, RZ, 0xc0, !PT ;  /* 0x0000000717ff7812 */ /* 0x000fda000780c0ff */
[----:B------:R-:W-:Y:S05]  /*0da0*/  @!P0 BRA `(.L_x_37) ;  /* 0x0000000400e48947 */ /* 0x000fea0003800000 */
[----:B-1----:R-:W-:Y:S01]  /*0db0*/  LOP3.LUT R9, RZ, R7, RZ, 0x33, !PT ;  /* 0x00000007ff097212 */ /* 0x002fe200078e33ff */
[----:B------:R-:W-:Y:S04]  /*0dc0*/  BSSY.RECONVERGENT B2, `(.L_x_43) ;  /* 0x000003b000027945 */ /* 0x000fe80003800200 */
[----:B0-----:R-:W-:-:S05]  /*0dd0*/  IMAD.IADD R9, R0, 0x1, R9 ;  /* 0x0000000100097824 */ /* 0x001fca00078e0209 */
[----:B------:R-:W-:-:S04]  /*0de0*/  LOP3.LUT R20, R9, 0x7, RZ, 0xc0, !PT ;  /* 0x0000000709147812 */ /* 0x000fc800078ec0ff */
[----:B------:R-:W-:-:S04]  /*0df0*/  IADD3 R8, PT, PT, R20, -0x1, RZ ;  /* 0xffffffff14087810 */ /* 0x000fc80007ffe0ff */
[----:B------:R-:W-:-:S13]  /*0e00*/  ISETP.GE.U32.AND P0, PT, R8, 0x3, PT ;  /* 0x000000030800780c */ /* 0x000fda0003f06070 */
[----:B------:R-:W-:Y:S05]  /*0e10*/  @!P0 BRA `(.L_x_44) ;  /* 0x0000000000d48947 */ /* 0x000fea0003800000 */
[----:B------:R-:W0:Y:S01]  /*0e20*/  LDC.64 R8, c[0x0][0x390] ;  /* 0x0000e400ff087b82 */ /* 0x000e220000000a00 */
[--C-:B------:R-:W-:Y:S02]  /*0e30*/  IMAD.IADD R21, R19, 0x1, R25.reuse ;  /* 0x0000000113157824 */ /* 0x100fe400078e0219 */
[----:B------:R-:W-:-:S05]  /*0e40*/  IMAD.IADD R11, R4, 0x1, R25 ;  /* 0x00000001040b7824 */ /* 0x000fca00078e0219 */
[----:B------:R-:W1:Y:S01]  /*0e50*/  LDC.64 R12, c[0x0][0x380] ;  /* 0x0000e000ff0c7b82 */ /* 0x000e620000000a00 */
[----:B0-----:R-:W-:-:S04]  /*0e60*/  IMAD.WIDE.U32 R14, R21, 0x4, R8 ;  /* 0x00000004150e7825 */ /* 0x001fc800078e0008 */
[----:B------:R-:W-:Y:S01]  /*0e70*/  IMAD.WIDE.U32 R10, R11, 0x4, R8 ;  /* 0x000000040b0a7825 */ /* 0x000fe200078e0008 */
[----:B------:R-:W2:Y:S04]  /*0e80*/  LDG.E R28, desc[UR36][R14.64] ;  /* 0x000000240e1c7981 */ /* 0x000ea8000c1e1900 */
[----:B------:R-:W2:Y:S01]  /*0e90*/  LDG.E R27, desc[UR36][R10.64] ;  /* 0x000000240a1b7981 */ /* 0x000ea2000c1e1900 */
[----:B-1----:R-:W-:Y:S01]  /*0ea0*/  IMAD.WIDE R12, R21, 0x4, R12 ;  /* 0x00000004150c7825 */ /* 0x002fe200078e020c */
[----:B--2---:R-:W-:-:S13]  /*0eb0*/  ISETP.GT.U32.AND P0, PT, R28, R27, PT ;  /* 0x0000001b1c00720c */ /* 0x004fda0003f04070 */
[----:B------:R0:W-:Y:S04]  /*0ec0*/  @P0 STG.E desc[UR36][R14.64], R27 ;  /* 0x0000001b0e000986 */ /* 0x0001e8000c101924 */
[----:B------:R1:W-:Y:S04]  /*0ed0*/  @P0 STG.E desc[UR36][R10.64], R28 ;  /* 0x0000001c0a000986 */ /* 0x0003e8000c101924 */
[----:B------:R-:W2:Y:S04]  /*0ee0*/  @P0 LDG.E R26, desc[UR36][R12.64+0x4] ;  /* 0x000004240c1a0981 */ /* 0x000ea8000c1e1900 */
[----:B------:R-:W3:Y:S01]  /*0ef0*/  @P0 LDG.E R24, desc[UR36][R12.64] ;  /* 0x000000240c180981 */ /* 0x000ee2000c1e1900 */
[----:B------:R-:W-:-:S05]  /*0f00*/  IADD3 R17, PT, PT, R21, 0x2, RZ ;  /* 0x0000000215117810 */ /* 0x000fca0007ffe0ff */
[----:B------:R-:W-:Y:S01]  /*0f10*/  IMAD.WIDE.U32 R16, R17, 0x4, R8 ;  /* 0x0000000411107825 */ /* 0x000fe200078e0008 */
[----:B--2---:R-:W-:Y:S04]  /*0f20*/  @P0 STG.E desc[UR36][R12.64], R26 ;  /* 0x0000001a0c000986 */ /* 0x004fe8000c101924 */
[----:B---3--:R-:W-:Y:S04]  /*0f30*/  @P0 STG.E desc[UR36][R12.64+0x4], R24 ;  /* 0x000004180c000986 */ /* 0x008fe8000c101924 */
[----:B0-----:R-:W2:Y:S04]  /*0f40*/  @P0 LDG.E R27, desc[UR36][R10.64] ;  /* 0x000000240a1b0981 */ /* 0x001ea8000c1e1900 */
[----:B------:R-:W2:Y:S02]  /*0f50*/  LDG.E R29, desc[UR36][R16.64] ;  /* 0x00000024101d7981 */ /* 0x000ea4000c1e1900 */
[----:B--2---:R-:W-:-:S13]  /*0f60*/  ISETP.GT.U32.AND P0, PT, R27, R29, PT ;  /* 0x0000001d1b00720c */ /* 0x004fda0003f04070 */
[----:B------:R-:W-:Y:S04]  /*0f70*/  @P0 STG.E desc[UR36][R10.64], R29 ;  /* 0x0000001d0a000986 */ /* 0x000fe8000c101924 */
[----:B------:R0:W-:Y:S04]  /*0f80*/  @P0 STG.E desc[UR36][R16.64], R27 ;  /* 0x0000001b10000986 */ /* 0x0001e8000c101924 */
[----:B-1----:R-:W2:Y:S04]  /*0f90*/  @P0 LDG.E R28, desc[UR36][R12.64+0x4] ;  /* 0x000004240c1c0981 */ /* 0x002ea8000c1e1900 */
[----:B0-----:R-:W3:Y:S01]  /*0fa0*/  @P0 LDG.E R27, desc[UR36][R12.64+0x8] ;  /* 0x000008240c1b0981 */ /* 0x001ee2000c1e1900 */
[----:B------:R-:W-:-:S04]  /*0fb0*/  VIADD R15, R21, 0x3 ;  /* 0x00000003150f7836 */ /* 0x000fc80000000000 */
[----:B------:R-:W-:Y:S01]  /*0fc0*/  IMAD.WIDE.U32 R14, R15, 0x4, R8 ;  /* 0x000000040f0e7825 */ /* 0x000fe200078e0008 */
[----:B--2---:R-:W-:Y:S04]  /*0fd0*/  @P0 STG.E desc[UR36][R12.64+0x8], R28 ;  /* 0x0000081c0c000986 */ /* 0x004fe8000c101924 */
[----:B---3--:R-:W-:Y:S04]  /*0fe0*/  @P0 STG.E desc[UR36][R12.64+0x4], R27 ;  /* 0x0000041b0c000986 */ /* 0x008fe8000c101924 */
[----:B------:R-:W2:Y:S04]  /*0ff0*/  @P0 LDG.E R29, desc[UR36][R16.64] ;  /* 0x00000024101d0981 */ /* 0x000ea8000c1e1900 */
[----:B------:R-:W2:Y:S02]  /*1000*/  LDG.E R24, desc[UR36][R14.64] ;  /* 0x000000240e187981 */ /* 0x000ea4000c1e1900 */
[----:B--2---:R-:W-:-:S13]  /*1010*/  ISETP.GT.U32.AND P0, PT, R29, R24, PT ;  /* 0x000000181d00720c */ /* 0x004fda0003f04070 */
[----:B------:R0:W-:Y:S04]  /*1020*/  @P0 STG.E desc[UR36][R16.64], R24 ;  /* 0x0000001810000986 */ /* 0x0001e8000c101924 */
[----:B------:R1:W-:Y:S04]  /*1030*/  @P0 STG.E desc[UR36][R14.64], R29 ;  /* 0x0000001d0e000986 */ /* 0x0003e8000c101924 */
[----:B------:R-:W2:Y:S04]  /*1040*/  @P0 LDG.E R10, desc[UR36][R12.64+0xc] ;  /* 0x00000c240c0a0981 */ /* 0x000ea8000c1e1900 */
[----:B------:R-:W3:Y:S01]  /*1050*/  @P0 LDG.E R11, desc[UR36][R12.64+0x8] ;  /* 0x000008240c0b0981 */ /* 0x000ee2000c1e1900 */
[----:B------:R-:W-:-:S04]  /*1060*/  VIADD R21, R21, 0x4 ;  /* 0x0000000415157836 */ /* 0x000fc80000000000 */
[----:B------:R-:W-:Y:S01]  /*1070*/  IMAD.WIDE.U32 R8, R21, 0x4, R8 ;  /* 0x0000000415087825 */ /* 0x000fe200078e0008 */
[----:B--2---:R1:W-:Y:S04]  /*1080*/  @P0 STG.E desc[UR36][R12.64+0x8], R10 ;  /* 0x0000080a0c000986 */ /* 0x0043e8000c101924 */
[----:B---3--:R1:W-:Y:S04]  /*1090*/  @P0 STG.E desc[UR36][R12.64+0xc], R11 ;  /* 0x00000c0b0c000986 */ /* 0x0083e8000c101924 */
[----:B0-----:R-:W2:Y:S04]  /*10a0*/  @P0 LDG.E R24, desc[UR36][R14.64] ;  /* 0x000000240e180981 */ /* 0x001ea8000c1e1900 */
[----:B------:R-:W2:Y:S01]  /*10b0*/  LDG.E R21, desc[UR36][R8.64] ;  /* 0x0000002408157981 */ /* 0x000ea2000c1e1900 */
[----:B------:R-:W-:Y:S01]  /*10c0*/  BSSY.RECONVERGENT B3, `(.L_x_45) ;  /* 0x0000009000037945 */ /* 0x000fe20003800200 */
[----:B--2---:R-:W-:-:S13]  /*10d0*/  ISETP.GT.U32.AND P0, PT, R24, R21, PT ;  /* 0x000000151800720c */ /* 0x004fda0003f04070 */
[----:B-1----:R-:W-:Y:S05]  /*10e0*/  @!P0 BRA `(.L_x_46) ;  /* 0x0000000000188947 */ /* 0x002fea0003800000 */
[----:B------:R0:W-:Y:S04]  /*10f0*/  STG.E desc[UR36][R14.64], R21 ;  /* 0x000000150e007986 */ /* 0x0001e8000c101924 */
[----:B------:R0:W-:Y:S04]  /*1100*/  STG.E desc[UR36][R8.64], R24 ;  /* 0x0000001808007986 */ /* 0x0001e8000c101924 */
[----:B------:R-:W2:Y:S04]  /*1110*/  LDG.E R17, desc[UR36][R12.64+0x10] ;  /* 0x000010240c117981 */ /* 0x000ea8000c1e1900 */
[----:B------:R-:W3:Y:S04]  /*1120*/  LDG.E R11, desc[UR36][R12.64+0xc] ;  /* 0x00000c240c0b7981 */ /* 0x000ee8000c1e1900 */
[----:B--2---:R0:W-:Y:S04]  /*1130*/  STG.E desc[UR36][R12.64+0xc], R17 ;  /* 0x00000c110c007986 */ /* 0x0041e8000c101924 */
[----:B---3--:R0:W-:Y:S02]  /*1140*/  STG.E desc[UR36][R12.64+0x10], R11 ;  /* 0x0000100b0c007986 */ /* 0x0081e4000c101924 */
.L_x_46:
[----:B------:R-:W-:Y:S05]  /*1150*/  BSYNC.RECONVERGENT B3 ;  /* 0x0000000000037941 */ /* 0x000fea0003800200 */
.L_x_45:
[----:B------:R-:W-:-:S07]  /*1160*/  IADD3 R25, PT, PT, R25, 0x4, RZ ;  /* 0x0000000419197810 */ /* 0x000fce0007ffe0ff */
.L_x_44:
[----:B------:R-:W-:Y:S05]  /*1170*/  BSYNC.RECONVERGENT B2 ;  /* 0x0000000000027941 */ /* 0x000fea0003800200 */
.L_x_43:
[----:B------:R-:W-:-:S13]  /*1180*/  LOP3.LUT P0, RZ, R20, 0x3, RZ, 0xc0, !PT ;  /* 0x0000000314ff7812 */ /* 0x000fda000780c0ff */
[----:B------:R-:W-:Y:S05]  /*1190*/  @!P0 BRA `(.L_x_37) ;  /* 0x0000000000e88947 */ /* 0x000fea0003800000 */
[----:B0-----:R-:W-:Y:S01]  /*11a0*/  LOP3.LUT R9, R5, 0x3, RZ, 0x3c, !PT ;  /* 0x0000000305097812 */ /* 0x001fe200078e3cff */
[----:B------:R-:W-:Y:S04]  /*11b0*/  BSSY.RECONVERGENT B2, `(.L_x_47) ;  /* 0x0000024000027945 */ /* 0x000fe80003800200 */
[----:B------:R-:W-:-:S05]  /*11c0*/  IMAD.IADD R16, R0, 0x1, R9 ;  /* 0x0000000100107824 */ /* 0x000fca00078e0209 */
[----:B------:R-:W-:-:S04]  /*11d0*/  LOP3.LUT R8, R16, 0x3, RZ, 0xc0, !PT ;  /* 0x0000000310087812 */ /* 0x000fc800078ec0ff */
[----:B------:R-:W-:-:S13]  /*11e0*/  ISETP.NE.AND P0, PT, R8, 0x1, PT ;  /* 0x000000010800780c */ /* 0x000fda0003f05270 */
[----:B------:R-:W-:Y:S05]  /*11f0*/  @!P0 BRA `(.L_x_48) ;  /* 0x00000000007c8947 */ /* 0x000fea0003800000 */
[----:B------:R-:W0:Y:S01]  /*1200*/  LDC.64 R12, c[0x0][0x390] ;  /* 0x0000e400ff0c7b82 */ /* 0x000e220000000a00 */
[----:B------:R-:W-:Y:S01]  /*1210*/  IADD3 R9, PT, PT, R4, R25, RZ ;  /* 0x0000001904097210 */ /* 0x000fe20007ffe0ff */
[----:B------:R-:W-:-:S06]  /*1220*/  IMAD.IADD R29, R19, 0x1, R25 ;  /* 0x00000001131d7824 */ /* 0x000fcc00078e0219 */
        /* <DEDUP_REMOVED lines=26> */
.L_x_50:
[----:B------:R-:W-:Y:S05]  /*13d0*/  BSYNC.RECONVERGENT B3 ;  /* 0x0000000000037941 */ /* 0x000fea0003800200 */
.L_x_49:
[----:B------:R-:W-:-:S07]  /*13e0*/  VIADD R25, R25, 0x2 ;  /* 0x0000000219197836 */ /* 0x000fce0000000000 */
.L_x_48:
[----:B------:R-:W-:Y:S05]  /*13f0*/  BSYNC.RECONVERGENT B2 ;  /* 0x0000000000027941 */ /* 0x000fea0003800200 */
.L_x_47:
[----:B------:R-:W-:-:S04]  /*1400*/  LOP3.LUT R16, R16, 0x1, RZ, 0xc0, !PT ;  /* 0x0000000110107812 */ /* 0x000fc800078ec0ff */
[----:B------:R-:W-:-:S13]  /*1410*/  ISETP.NE.U32.AND P0, PT, R16, 0x1, PT ;  /* 0x000000011000780c */ /* 0x000fda0003f05070 */
[----:B------:R-:W-:Y:S05]  /*1420*/  @P0 BRA `(.L_x_37) ;  /* 0x0000000000440947 */ /* 0x000fea0003800000 */
[----:B0-----:R-:W0:Y:S01]  /*1430*/  LDC.64 R12, c[0x0][0x390] ;  /* 0x0000e400ff0c7b82 */ /* 0x001e220000000a00 */
[----:B------:R-:W-:Y:S01]  /*1440*/  IADD3 R15, PT, PT, R19, R25, RZ ;  /* 0x00000019130f7210 */ /* 0x000fe20007ffe0ff */
[----:B------:R-:W-:-:S04]  /*1450*/  IMAD.IADD R25, R4, 0x1, R25 ;  /* 0x0000000104197824 */ /* 0x000fc800078e0219 */
[----:B0-----:R-:W-:-:S04]  /*1460*/  IMAD.WIDE.U32 R8, R15, 0x4, R12 ;  /* 0x000000040f087825 */ /* 0x001fc800078e000c */
[----:B------:R-:W-:Y:S01]  /*1470*/  IMAD.WIDE.U32 R12, R25, 0x4, R12 ;  /* 0x00000004190c7825 */ /* 0x000fe200078e000c */
[----:B------:R-:W2:Y:S04]  /*1480*/  LDG.E R21, desc[UR36][R8.64] ;  /* 0x0000002408157981 */ /* 0x000ea8000c1e1900 */
[----:B------:R-:W2:Y:S02]  /*1490*/  LDG.E R14, desc[UR36][R12.64] ;  /* 0x000000240c0e7981 */ /* 0x000ea4000c1e1900 */
[----:B--2---:R-:W-:-:S13]  /*14a0*/  ISETP.GT.U32.AND P0, PT, R21, R14, PT ;  /* 0x0000000e1500720c */ /* 0x004fda0003f04070 */
[----:B------:R-:W-:Y:S05]  /*14b0*/  @!P0 BRA `(.L_x_37) ;  /* 0x0000000000208947 */ /* 0x000fea0003800000 */
[----:B------:R-:W0:Y:S01]  /*14c0*/  LDC.64 R10, c[0x0][0x380] ;  /* 0x0000e000ff0a7b82 */ /* 0x000e220000000a00 */
[----:B------:R2:W-:Y:S04]  /*14d0*/  STG.E desc[UR36][R8.64], R14 ;  /* 0x0000000e08007986 */ /* 0x0005e8000c101924 */
[----:B------:R2:W-:Y:S01]  /*14e0*/  STG.E desc[UR36][R12.64], R21 ;  /* 0x000000150c007986 */ /* 0x0005e2000c101924 */
[----:B0-----:R-:W-:-:S05]  /*14f0*/  IMAD.WIDE R10, R15, 0x4, R10 ;  /* 0x000000040f0a7825 */ /* 0x001fca00078e020a */
[----:B------:R-:W3:Y:S04]  /*1500*/  LDG.E R17, desc[UR36][R10.64+0x4] ;  /* 0x000004240a117981 */ /* 0x000ee8000c1e1900 */
[----:B------:R-:W4:Y:S04]  /*1510*/  LDG.E R15, desc[UR36][R10.64] ;  /* 0x000000240a0f7981 */ /* 0x000f28000c1e1900 */
[----:B---3--:R2:W-:Y:S04]  /*1520*/  STG.E desc[UR36][R10.64], R17 ;  /* 0x000000110a007986 */ /* 0x0085e8000c101924 */
[----:B----4-:R2:W-:Y:S02]  /*1530*/  STG.E desc[UR36][R10.64+0x4], R15 ;  /* 0x0000040f0a007986 */ /* 0x0105e4000c101924 */
.L_x_37:
[----:B------:R-:W-:Y:S05]  /*1540*/  BSYNC.RECONVERGENT B0 ;  /* 0x0000000000007941 */ /* 0x000fea0003800200 */
.L_x_36:
[----:B------:R-:W-:Y:S01]  /*1550*/  VIADD R6, R6, 0x1 ;  /* 0x0000000106067836 */ /* 0x000fe20000000000 */
[----:B------:R-:W-:Y:S01]  /*1560*/  IADD3 R7, PT, PT, R7, 0x1, RZ ;  /* 0x0000000107077810 */ /* 0x000fe20007ffe0ff */
[----:B------:R-:W-:Y:S02]  /*1570*/  VIADD R5, R5, 0x1 ;  /* 0x0000000105057836 */ /* 0x000fe40000000000 */
[----:B------:R-:W-:Y:S01]  /*1580*/  VIADD R23, R23, 0xffffffff ;  /* 0xffffffff17177836 */ /* 0x000fe20000000000 */
[----:B------:R-:W-:-:S13]  /*1590*/  ISETP.NE.AND P0, PT, R6, R3, PT ;  /* 0x000000030600720c */ /* 0x000fda0003f05270 */
[----:B------:R-:W-:Y:S05]  /*15a0*/  @P0 BRA `(.L_x_51) ;  /* 0xfffffff000300947 */ /* 0x000fea000383ffff */
[----:B------:R-:W-:Y:S05]  /*15b0*/  BSYNC.RECONVERGENT B1 ;  /* 0x0000000000017941 */ /* 0x000fea0003800200 */
.L_x_35:
[----:B------:R-:W-:-:S13]  /*15c0*/  ISETP.NE.AND P0, PT, R18, RZ, PT ;  /* 0x000000ff1200720c */ /* 0x000fda0003f05270 */
[----:B------:R-:W-:Y:S05]  /*15d0*/  @P0 EXIT ;  /* 0x000000000000094d */ /* 0x000fea0003800000 */
[----:B-1----:R-:W1:Y:S01]  /*15e0*/  LDC R16, c[0x0][0x38c] ;  /* 0x0000e300ff107b82 */ /* 0x002e620000000800 */
[----:B------:R3:W-:Y:S01]  /*15f0*/  STL [R1], RZ ;  /* 0x000000ff01007387 */ /* 0x0007e20000100800 */
[----:B------:R-:W4:Y:S01]  /*1600*/  LDCU.64 UR4, c[0x4][0x10] ;  /* 0x01000200ff0477ac */ /* 0x000f220008000a00 */
[----:B0-----:R-:W-:Y:S01]  /*1610*/  MOV R0, 0x0 ;  /* 0x0000000000007802 */ /* 0x001fe20000000f00 */
[----:B------:R-:W-:Y:S01]  /*1620*/  IMAD.MOV.U32 R6, RZ, RZ, R22 ;  /* 0x000000ffff067224 */ /* 0x000fe200078e0016 */
[----:B------:R-:W-:-:S03]  /*1630*/  MOV R7, R2 ;  /* 0x0000000200077202 */ /* 0x000fc60000000f00 */
[----:B--2---:R0:W2:Y:S01]  /*1640*/  LDC.64 R8, c[0x4][R0] ;  /* 0x0100000000087b82 */ /* 0x0040a20000000a00 */
[----:B----4-:R-:W-:Y:S01]  /*1650*/  MOV R4, UR4 ;  /* 0x0000000400047c02 */ /* 0x010fe20008000f00 */
[----:B------:R-:W-:Y:S01]  /*1660*/  IMAD.U32 R5, RZ, RZ, UR5 ;  /* 0x00000005ff057e24 */ /* 0x000fe2000f8e00ff */
[----:B-1----:R-:W-:-:S04]  /*1670*/  ISETP.GE.AND P0, PT, R16, 0x1, PT ;  /* 0x000000011000780c */ /* 0x002fc80003f06270 */
[----:B0--3--:R-:W-:-:S09]  /*1680*/  P2R R0, PR, RZ, 0x1 ;  /* 0x00000001ff007803 */ /* 0x009fd20000000000 */
[----:B------:R-:W-:-:S07]  /*1690*/  LEPC R20, `(.L_x_52) ;  /* 0x000000001014794e */ /* 0x000fce0000000000 */
[----:B--2---:R-:W-:Y:S05]  /*16a0*/  CALL.ABS.NOINC R8 ;  /* 0x0000000008007343 */ /* 0x004fea0003c00000 */
.L_x_52:
[----:B------:R-:W-:-:S13]  /*16b0*/  ISETP.GE.AND P6, PT, R16, 0x1, PT ;  /* 0x000000011000780c */ /* 0x000fda0003fc6270 */
[----:B------:R-:W-:Y:S05]  /*16c0*/  @!P6 BRA `(.L_x_53) ;  /* 0x00000014007ce947 */ /* 0x000fea0003800000 */
[----:B------:R-:W0:Y:S01]  /*16d0*/  LDC R0, c[0x0][0x38c] ;  /* 0x0000e300ff007b82 */ /* 0x000e220000000800 */
[----:B------:R-:W-:Y:S01]  /*16e0*/  IMAD.MOV.U32 R24, RZ, RZ, RZ ;  /* 0x000000ffff187224 */ /* 0x000fe200078e00ff */
[C---:B0-----:R-:W-:Y:S02]  /*16f0*/  ISETP.GE.U32.AND P0, PT, R0.reuse, 0x10, PT ;  /* 0x000000100000780c */ /* 0x041fe40003f06070 */
[----:B------:R-:W-:-:S11]  /*1700*/  LOP3.LUT R25, R0, 0xf, RZ, 0xc0, !PT ;  /* 0x0000000f00197812 */ /* 0x000fd600078ec0ff */
[----:B------:R-:W-:Y:S05]  /*1710*/  @!P0 BRA `(.L_x_54) ;  /* 0x0000000800c08947 */ /* 0x000fea0003800000 */
[----:B------:R-:W0:Y:S01]  /*1720*/  LDC.64 R4, c[0x0][0x390] ;  /* 0x0000e400ff047b82 */ /* 0x000e220000000a00 */
[----:B------:R-:W-:Y:S01]  /*1730*/  LOP3.LUT R24, R0, 0x7ffffff0, RZ, 0xc0, !PT ;  /* 0x7ffffff000187812 */ /* 0x000fe200078ec0ff */
[----:B------:R-:W-:Y:S04]  /*1740*/  BSSY.RECONVERGENT B6, `(.L_x_54) ;  /* 0x00000ad000067945 */ /* 0x000fe80003800200 */
[----:B------:R-:W-:Y:S02]  /*1750*/  IMAD.MOV R23, RZ, RZ, -R24 ;  /* 0x000000ffff177224 */ /* 0x000fe400078e0a18 */
[----:B0-----:R-:W-:-:S03]  /*1760*/  IMAD.WIDE.U32 R4, R19, 0x4, R4 ;  /* 0x0000000413047825 */ /* 0x001fc600078e0004 */
[----:B------:R-:W-:-:S04]  /*1770*/  IADD3 R16, P0, PT, R4, 0x20, RZ ;  /* 0x0000002004107810 */ /* 0x000fc80007f1e0ff */
[----:B------:R-:W-:-:S09]  /*1780*/  IADD3.X R17, PT, PT, RZ, R5, RZ, P0, !PT ;  /* 0x00000005ff117210 */ /* 0x000fd200007fe4ff */
.L_x_71:
[----:B------:R-:W2:Y:S01]  /*1790*/  LDG.E R0, desc[UR36][R16.64+-0x20] ;  /* 0xffffe02410007981 */ /* 0x000ea2000c1e1900 */
[----:B------:R-:W-:Y:S01]  /*17a0*/  MOV R18, 0x0 ;  /* 0x0000000000127802 */ /* 0x000fe20000000f00 */
[----:B------:R-:W0:Y:S01]  /*17b0*/  LDCU.64 UR4, c[0x4][0x10] ;  /* 0x01000200ff0477ac */ /* 0x000e220008000a00 */
[----:B------:R-:W-:Y:S02]  /*17c0*/  VIADD R23, R23, 0x10 ;  /* 0x0000001017177836 */ /* 0x000fe40000000000 */
[----:B------:R1:W3:Y:S01]  /*17d0*/  LDC.64 R8, c[0x4][R18] ;  /* 0x0100000012087b82 */ /* 0x0002e20000000a00 */
[----:B------:R-:W-:Y:S02]  /*17e0*/  IMAD.MOV.U32 R6, RZ, RZ, R22 ;  /* 0x000000ffff067224 */ /* 0x000fe400078e0016 */
[----:B------:R-:W-:Y:S01]  /*17f0*/  ISETP.NE.AND P0, PT, R23, RZ, PT ;  /* 0x000000ff1700720c */ /* 0x000fe20003f05270 */
[----:B------:R-:W-:-:S03]  /*1800*/  IMAD.MOV.U32 R7, RZ, RZ, R2 ;  /* 0x000000ffff077224 */ /* 0x000fc600078e0002 */
[----:B------:R-:W-:Y:S01]  /*1810*/  P2R R26, PR, RZ, 0x1 ;  /* 0x00000001ff1a7803 */ /* 0x000fe20000000000 */
[----:B0-----:R-:W-:Y:S01]  /*1820*/  IMAD.U32 R4, RZ, RZ, UR4 ;  /* 0x00000004ff047e24 */ /* 0x001fe2000f8e00ff */
[----:B------:R-:W-:Y:S01]  /*1830*/  MOV R5, UR5 ;  /* 0x0000000500057c02 */ /* 0x000fe20008000f00 */
[----:B--23--:R1:W-:Y:S06]  /*1840*/  STL [R1], R0 ;  /* 0x0000000001007387 */ /* 0x00c3ec0000100800 */
[----:B------:R-:W-:-:S07]  /*1850*/  LEPC R20, `(.L_x_55) ;  /* 0x000000001014794e */ /* 0x000fce0000000000 */
[----:B-1----:R-:W-:Y:S05]  /*1860*/  CALL.ABS.NOINC R8 ;  /* 0x0000000008007343 */ /* 0x002fea0003c00000 */
.L_x_55:
[----:B------:R-:W2:Y:S01]  /*1870*/  LDG.E R0, desc[UR36][R16.64+-0x1c] ;  /* 0xffffe42410007981 */ /* 0x000ea2000c1e1900 */
[----:B------:R0:W1:Y:S01]  /*1880*/  LDC.64 R8, c[0x4][R18] ;  /* 0x0100000012087b82 */ /* 0x0000620000000a00 */
[----:B------:R-:W3:Y:S01]  /*1890*/  LDCU.64 UR4, c[0x4][0x10] ;  /* 0x01000200ff0477ac */ /* 0x000ee20008000a00 */
[----:B------:R-:W-:Y:S01]  /*18a0*/  IMAD.MOV.U32 R6, RZ, RZ, R22 ;  /* 0x000000ffff067224 */ /* 0x000fe200078e0016 */
[----:B------:R-:W-:Y:S02]  /*18b0*/  MOV R7, R2 ;  /* 0x0000000200077202 */ /* 0x000fe40000000f00 */
[----:B---3--:R-:W-:Y:S01]  /*18c0*/  MOV R4, UR4 ;  /* 0x0000000400047c02 */ /* 0x008fe20008000f00 */
[----:B------:R-:W-:Y:S01]  /*18d0*/  IMAD.U32 R5, RZ, RZ, UR5 ;  /* 0x00000005ff057e24 */ /* 0x000fe2000f8e00ff */
[----:B-12---:R0:W-:Y:S06]  /*18e0*/  STL [R1], R0 ;  /* 0x0000000001007387 */ /* 0x0061ec0000100800 */
[----:B------:R-:W-:-:S07]  /*18f0*/  LEPC R20, `(.L_x_56) ;  /* 0x000000001014794e */ /* 0x000fce0000000000 */
[----:B0-----:R-:W-:Y:S05]  /*1900*/  CALL.ABS.NOINC R8 ;  /* 0x0000000008007343 */ /* 0x001fea0003c00000 */
.L_x_56:
[----:B------:R-:W2:Y:S01]  /*1910*/  LDG.E R0, desc[UR36][R16.64+-0x18] ;  /* 0xffffe82410007981 */ /* 0x000ea2000c1e1900 */
[----:B------:R0:W1:Y:S01]  /*1920*/  LDC.64 R8, c[0x4][R18] ;  /* 0x0100000012087b82 */ /* 0x0000620000000a00 */
[----:B------:R-:W3:Y:S01]  /*1930*/  LDCU.64 UR4, c[0x4][0x10] ;  /* 0x01000200ff0477ac */ /* 0x000ee20008000a00 */
[----:B------:R-:W-:Y:S01]  /*1940*/  MOV R6, R22 ;  /* 0x0000001600067202 */ /* 0x000fe20000000f00 */
[----:B------:R-:W-:Y:S02]  /*1950*/  IMAD.MOV.U32 R7, RZ, RZ, R2 ;  /* 0x000000ffff077224 */ /* 0x000fe400078e0002 */
[----:B---3--:R-:W-:Y:S02]  /*1960*/  IMAD.U32 R4, RZ, RZ, UR4 ;  /* 0x00000004ff047e24 */ /* 0x008fe4000f8e00ff */
[----:B------:R-:W-:Y:S01]  /*1970*/  IMAD.U32 R5, RZ, RZ, UR5 ;  /* 0x00000005ff057e24 */ /* 0x000fe2000f8e00ff */
[----:B-12---:R0:W-:Y:S06]  /*1980*/  STL [R1], R0 ;  /* 0x0000000001007387 */ /* 0x0061ec0000100800 */
[----:B------:R-:W-:-:S07]  /*1990*/  LEPC R20, `(.L_x_57) ;  /* 0x000000001014794e */ /* 0x000fce0000000000 */
[----:B0-----:R-:W-:Y:S05]  /*19a0*/  CALL.ABS.NOINC R8 ;  /* 0x0000000008007343 */ /* 0x001fea0003c00000 */
.L_x_57:
[----:B------:R-:W2:Y:S01]  /*19b0*/  LDG.E R0, desc[UR36][R16.64+-0x14] ;  /* 0xffffec2410007981 */ /* 0x000ea2000c1e1900 */
[----:B------:R0:W1:Y:S01]  /*19c0*/  LDC.64 R8, c[0x4][R18] ;  /* 0x0100000012087b82 */ /* 0x0000620000000a00 */
[----:B------:R-:W3:Y:S01]  /*19d0*/  LDCU.64 UR4, c[0x4][0x10] ;  /* 0x01000200ff0477ac */ /* 0x000ee20008000a00 */
[----:B------:R-:W-:Y:S02]  /*19e0*/  IMAD.MOV.U32 R6, RZ, RZ, R22 ;  /* 0x000000ffff067224 */ /* 0x000fe400078e0016 */
[----:B------:R-:W-:Y:S02]  /*19f0*/  IMAD.MOV.U32 R7, RZ, RZ, R2 ;  /* 0x000000ffff077224 */ /* 0x000fe400078e0002 */
[----:B---3--:R-:W-:Y:S01]  /*1a00*/  IMAD.U32 R4, RZ, RZ, UR4 ;  /* 0x00000004ff047e24 */ /* 0x008fe2000f8e00ff */
[----:B------:R-:W-:Y:S01]  /*1a10*/  MOV R5, UR5 ;  /* 0x0000000500057c02 */ /* 0x000fe20008000f00 */
[----:B-12---:R0:W-:Y:S06]  /*1a20*/  STL [R1], R0 ;  /* 0x0000000001007387 */ /* 0x0061ec0000100800 */
[----:B------:R-:W-:-:S07]  /*1a30*/  LEPC R20, `(.L_x_58) ;  /* 0x000000001014794e */ /* 0x000fce0000000000 */
[----:B0-----:R-:W-:Y:S05]  /*1a40*/  CALL.ABS.NOINC R8 ;  /* 0x0000000008007343 */ /* 0x001fea0003c00000 */
.L_x_58:
        /* <DEDUP_REMOVED lines=10> */
.L_x_59:
        /* <DEDUP_REMOVED lines=10> */
.L_x_60:
        /* <DEDUP_REMOVED lines=10> */
.L_x_61:
        /* <DEDUP_REMOVED lines=10> */
.L_x_62:
        /* <DEDUP_REMOVED lines=10> */
.L_x_63:
        /* <DEDUP_REMOVED lines=10> */
.L_x_64:
        /* <DEDUP_REMOVED lines=10> */
.L_x_65:
        /* <DEDUP_REMOVED lines=10> */
.L_x_66:
        /* <DEDUP_REMOVED lines=10> */
.L_x_67:
        /* <DEDUP_REMOVED lines=10> */
.L_x_68:
        /* <DEDUP_REMOVED lines=10> */
.L_x_69:
        /* <DEDUP_REMOVED lines=10> */
.L_x_70:
[----:B------:R-:W-:Y:S02]  /*21d0*/  ISETP.NE.AND P6, PT, R26, RZ, PT ;  /* 0x000000ff1a00720c */ /* 0x000fe40003fc5270 */
[----:B------:R-:W-:-:S04]  /*21e0*/  IADD3 R16, P0, PT, R16, 0x40, RZ ;  /* 0x0000004010107810 */ /* 0x000fc80007f1e0ff */
[----:B------:R-:W-:-:S07]  /*21f0*/  IADD3.X R17, PT, PT, RZ, R17, RZ, P0, !PT ;  /* 0x00000011ff117210 */ /* 0x000fce00007fe4ff */
[----:B------:R-:W-:Y:S05]  /*2200*/  @P6 BRA `(.L_x_71) ;  /* 0xfffffff400606947 */ /* 0x000fea000383ffff */
[----:B------:R-:W-:Y:S05]  /*2210*/  BSYNC.RECONVERGENT B6 ;  /* 0x0000000000067941 */ /* 0x000fea0003800200 */
.L_x_54:
[----:B------:R-:W-:Y:S01]  /*2220*/  ISETP.NE.AND P0, PT, R25, RZ, PT ;  /* 0x000000ff1900720c */ /* 0x000fe20003f05270 */
[----:B------:R-:W-:-:S12]  /*2230*/  BSSY.RECONVERGENT B6, `(.L_x_53) ;  /* 0x00000a8000067945 */ /* 0x000fd80003800200 */
[----:B------:R-:W-:Y:S05]  /*2240*/  @!P0 BRA `(.L_x_72) ;  /* 0x0000000800988947 */ /* 0x000fea0003800000 */
[----:B------:R-:W0:Y:S01]  /*2250*/  LDC R23, c[0x0][0x38c] ;  /* 0x0000e300ff177b82 */ /* 0x000e220000000800 */
[----:B------:R-:W-:Y:S02]  /*2260*/  ISETP.GE.U32.AND P0, PT, R25, 0x8, PT ;  /* 0x000000081900780c */ /* 0x000fe40003f06070 */
[----:B0-----:R-:W-:-:S11]  /*2270*/  LOP3.LUT R23, R23, 0x7, RZ, 0xc0, !PT ;  /* 0x0000000717177812 */ /* 0x001fd600078ec0ff */
[----:B------:R-:W-:Y:S05]  /*2280*/  @!P0 BRA `(.L_x_73) ;  /* 0x0000000400548947 */ /* 0x000fea0003800000 */
[----:B------:R-:W0:Y:S01]  /*2290*/  LDC.64 R16, c[0x0][0x390] ;  /* 0x0000e400ff107b82 */ /* 0x000e220000000a00 */
[----:B------:R-:W-:Y:S01]  /*22a0*/  IMAD.IADD R3, R19, 0x1, R24 ;  /* 0x0000000113037824 */ /* 0x000fe200078e0218 */
[----:B------:R-:W-:Y:S01]  /*22b0*/  MOV R18, 0x0 ;  /* 0x0000000000127802 */ /* 0x000fe20000000f00 */
[----:B------:R-:W1:Y:S02]  /*22c0*/  LDCU.64 UR4, c[0x4][0x10] ;  /* 0x01000200ff0477ac */ /* 0x000e640008000a00 */
[----:B0-----:R-:W-:-:S05]  /*22d0*/  IMAD.WIDE.U32 R16, R3, 0x4, R16 ;  /* 0x0000000403107825 */ /* 0x001fca00078e0010 */
[----:B------:R-:W2:Y:S01]  /*22e0*/  LDG.E R0, desc[UR36][R16.64] ;  /* 0x0000002410007981 */ /* 0x000ea2000c1e1900 */
[----:B------:R0:W3:Y:S01]  /*22f0*/  LDC.64 R8, c[0x4][R18] ;  /* 0x0100000012087b82 */ /* 0x0000e20000000a00 */
[----:B-1----:R-:W-:Y:S01]  /*2300*/  IMAD.U32 R4, RZ, RZ, UR4 ;  /* 0x00000004ff047e24 */ /* 0x002fe2000f8e00ff */
[----:B------:R-:W-:Y:S01]  /*2310*/  MOV R5, UR5 ;  /* 0x0000000500057c02 */ /* 0x000fe20008000f00 */
[----:B------:R-:W-:Y:S02]  /*2320*/  IMAD.MOV.U32 R6, RZ, RZ, R22 ;  /* 0x000000ffff067224 */ /* 0x000fe400078e0016 */
[----:B------:R-:W-:Y:S01]  /*2330*/  IMAD.MOV.U32 R7, RZ, RZ, R2 ;  /* 0x000000ffff077224 */ /* 0x000fe200078e0002 */
[----:B--23--:R0:W-:Y:S06]  /*2340*/  STL [R1], R0 ;  /* 0x0000000001007387 */ /* 0x00c1ec0000100800 */
[----:B------:R-:W-:-:S07]  /*2350*/  LEPC R20, `(.L_x_74) ;  /* 0x000000001014794e */ /* 0x000fce0000000000 */
[----:B0-----:R-:W-:Y:S05]  /*2360*/  CALL.ABS.NOINC R8 ;  /* 0x0000000008007343 */ /* 0x001fea0003c00000 */
.L_x_74:
        /* <DEDUP_REMOVED lines=10> */
.L_x_75:
        /* <DEDUP_REMOVED lines=10> */
.L_x_76:
        /* <DEDUP_REMOVED lines=10> */
.L_x_77:
        /* <DEDUP_REMOVED lines=10> */
.L_x_78:
        /* <DEDUP_REMOVED lines=10> */
.L_x_79:
        /* <DEDUP_REMOVED lines=10> */
.L_x_80:
        /* <DEDUP_REMOVED lines=10> */
.L_x_81:
[----:B------:R-:W-:-:S07]  /*27d0*/  VIADD R24, R24, 0x8 ;  /* 0x0000000818187836 */ /* 0x000fce0000000000 */
.L_x_73:
[----:B------:R-:W-:-:S13]  /*27e0*/  ISETP.NE.AND P0, PT, R23, RZ, PT ;  /* 0x000000ff1700720c */ /* 0x000fda0003f05270 */
        /* <DEDUP_REMOVED lines=12> */
[----:B-1----:R-:W-:Y:S01]  /*28b0*/  MOV R4, UR4 ;  /* 0x0000000400047c02 */ /* 0x002fe20008000f00 */
[----:B------:R-:W-:Y:S01]  /*28c0*/  IMAD.U32 R5, RZ, RZ, UR5 ;  /* 0x00000005ff057e24 */ /* 0x000fe2000f8e00ff */
[----:B------:R-:W-:Y:S01]  /*28d0*/  MOV R7, R2 ;  /* 0x0000000200077202 */ /* 0x000fe20000000f00 */
[----:B------:R-:W-:Y:S01]  /*28e0*/  IMAD.MOV.U32 R6, RZ, RZ, R22 ;  /* 0x000000ffff067224 */ /* 0x000fe200078e0016 */
[----:B--23--:R0:W-:Y:S06]  /*28f0*/  STL [R1], R0 ;  /* 0x0000000001007387 */ /* 0x00c1ec0000100800 */
[----:B------:R-:W-:-:S07]  /*2900*/  LEPC R20, `(.L_x_83) ;  /* 0x000000001014794e */ /* 0x000fce0000000000 */
[----:B0-----:R-:W-:Y:S05]  /*2910*/  CALL.ABS.NOINC R8 ;  /* 0x0000000008007343 */ /* 0x001fea0003c00000 */
.L_x_83:
        /* <DEDUP_REMOVED lines=10> */
.L_x_84:
        /* <DEDUP_REMOVED lines=10> */
.L_x_85:
        /* <DEDUP_REMOVED lines=10> */
.L_x_86:
[----:B------:R-:W-:-:S07]  /*2b00*/  VIADD R24, R24, 0x4 ;  /* 0x0000000418187836 */ /* 0x000fce0000000000 */
.L_x_82:
[----:B------:R-:W-:-:S13]  /*2b10*/  ISETP.NE.AND P0, PT, R23, RZ, PT ;  /* 0x000000ff1700720c */ /* 0x000fda0003f05270 */
[----:B------:R-:W-:Y:S05]  /*2b20*/  @!P0 BRA `(.L_x_72) ;  /* 0x0000000000608947 */ /* 0x000fea0003800000 */
[----:B------:R-:W0:Y:S01]  /*2b30*/  LDC.64 R16, c[0x0][0x390] ;  /* 0x0000e400ff107b82 */ /* 0x000e220000000a00 */
[----:B------:R-:W-:Y:S01]  /*2b40*/  IMAD.IADD R19, R19, 0x1, R24 ;  /* 0x0000000113137824 */ /* 0x000fe200078e0218 */
[----:B------:R-:W-:-:S03]  /*2b50*/  IADD3 R23, PT, PT, -R23, RZ, RZ ;  /* 0x000000ff17177210 */ /* 0x000fc60007ffe1ff */
[----:B0-----:R-:W-:-:S07]  /*2b60*/  IMAD.WIDE.U32 R16, R19, 0x4, R16 ;  /* 0x0000000413107825 */ /* 0x001fce00078e0010 */
.L_x_88:
[----:B------:R-:W-:Y:S02]  /*2b70*/  IMAD.MOV.U32 R10, RZ, RZ, R16 ;  /* 0x000000ffff0a7224 */ /* 0x000fe400078e0010 */
[----:B------:R-:W-:Y:S01]  /*2b80*/  IMAD.MOV.U32 R11, RZ, RZ, R17 ;  /* 0x000000ffff0b7224 */ /* 0x000fe200078e0011 */
[----:B------:R-:W-:Y:S01]  /*2b90*/  MOV R8, 0x0 ;  /* 0x0000000000087802 */ /* 0x000fe20000000f00 */
[----:B------:R-:W0:Y:S03]  /*2ba0*/  LDCU.64 UR4, c[0x4][0x10] ;  /* 0x01000200ff0477ac */ /* 0x000e260008000a00 */
[----:B------:R-:W2:Y:S01]  /*2bb0*/  LDG.E R0, desc[UR36][R10.64] ;  /* 0x000000240a007981 */ /* 0x000ea2000c1e1900 */
[----:B------:R-:W-:Y:S01]  /*2bc0*/  IADD3 R23, PT, PT, R23, 0x1, RZ ;  /* 0x0000000117177810 */ /* 0x000fe20007ffe0ff */
[----:B------:R-:W1:Y:S01]  /*2bd0*/  LDC.64 R8, c[0x4][R8] ;  /* 0x0100000008087b82 */ /* 0x000e620000000a00 */
[----:B------:R-:W-:Y:S01]  /*2be0*/  MOV R6, R22 ;  /* 0x0000001600067202 */ /* 0x000fe20000000f00 */
[----:B------:R-:W-:Y:S01]  /*2bf0*/  IMAD.MOV.U32 R7, RZ, RZ, R2 ;  /* 0x000000ffff077224 */ /* 0x000fe200078e0002 */
[----:B------:R-:W-:Y:S01]  /*2c00*/  ISETP.NE.AND P0, PT, R23, RZ, PT ;  /* 0x000000ff1700720c */ /* 0x000fe20003f05270 */
[----:B0-----:R-:W-:-:S02]  /*2c10*/  IMAD.U32 R4, RZ, RZ, UR4 ;  /* 0x00000004ff047e24 */ /* 0x001fc4000f8e00ff */
[----:B------:R-:W-:Y:S01]  /*2c20*/  IMAD.U32 R5, RZ, RZ, UR5 ;  /* 0x00000005ff057e24 */ /* 0x000fe2000f8e00ff */
[----:B--2---:R0:W-:Y:S02]  /*2c30*/  STL [R1], R0 ;  /* 0x0000000001007387 */ /* 0x0041e40000100800 */
[----:B01----:R-:W-:-:S07]  /*2c40*/  P2R R0, PR, RZ, 0x1 ;  /* 0x00000001ff007803 */ /* 0x003fce0000000000 */
[----:B------:R-:W-:-:S07]  /*2c50*/  LEPC R20, `(.L_x_87) ;  /* 0x000000001014794e */ /* 0x000fce0000000000 */
[----:B------:R-:W-:Y:S05]  /*2c60*/  CALL.ABS.NOINC R8 ;  /* 0x0000000008007343 */ /* 0x000fea0003c00000 */
.L_x_87:
[----:B------:R-:W-:Y:S02]  /*2c70*/  ISETP.NE.AND P6, PT, R23, RZ, PT ;  /* 0x000000ff1700720c */ /* 0x000fe40003fc5270 */
[----:B------:R-:W-:-:S05]  /*2c80*/  IADD3 R16, P0, PT, R16, 0x4, RZ ;  /* 0x0000000410107810 */ /* 0x000fca0007f1e0ff */
[----:B------:R-:W-:-:S06]  /*2c90*/  IMAD.X R17, RZ, RZ, R17, P0 ;  /* 0x000000ffff117224 */ /* 0x000fcc00000e0611 */
[----:B------:R-:W-:Y:S05]  /*2ca0*/  @P6 BRA `(.L_x_88) ;  /* 0xfffffffc00b06947 */ /* 0x000fea000383ffff */
.L_x_72:
[----:B------:R-:W-:Y:S05]  /*2cb0*/  BSYNC.RECONVERGENT B6 ;  /* 0x0000000000067941 */ /* 0x000fea0003800200 */
.L_x_53:
[----:B------:R-:W-:Y:S01]  /*2cc0*/  MOV R0, 0x0 ;  /* 0x0000000000007802 */ /* 0x000fe20000000f00 */
[----:B------:R-:W0:Y:S01]  /*2cd0*/  LDCU.64 UR4, c[0x4][0x18] ;  /* 0x01000300ff0477ac */ /* 0x000e220008000a00 */
[----:B------:R-:W-:Y:S02]  /*2ce0*/  CS2R R6, SRZ ;  /* 0x0000000000067805 */ /* 0x000fe4000001ff00 */
[----:B------:R1:W2:Y:S01]  /*2cf0*/  LDC.64 R2, c[0x4][R0] ;  /* 0x0100000000027b82 */ /* 0x0002a20000000a00 */
[----:B0-----:R-:W-:Y:S01]  /*2d00*/  MOV R4, UR4 ;  /* 0x0000000400047c02 */ /* 0x001fe20008000f00 */
[----:B-1----:R-:W-:-:S07]  /*2d10*/  IMAD.U32 R5, RZ, RZ, UR5 ;  /* 0x00000005ff057e24 */ /* 0x002fce000f8e00ff */
[----:B------:R-:W-:-:S07]  /*2d20*/  LEPC R20, `(.L_x_89) ;  /* 0x000000001014794e */ /* 0x000fce0000000000 */
[----:B--2---:R-:W-:Y:S05]  /*2d30*/  CALL.ABS.NOINC R2 ;  /* 0x0000000002007343 */ /* 0x004fea0003c00000 */
.L_x_89:
[----:B------:R-:W-:Y:S05]  /*2d40*/  EXIT ;  /* 0x000000000000794d */ /* 0x000fea0003800000 */
.L_x_90:
        /* <DEDUP_REMOVED lines=11> */
.L_x_92:


//--------------------- .nv.global.init           --------------------------
	.section	.nv.global.init,"aw",@progbits
.nv.global.init:
	.type		$str$2,@object
	.size		$str$2,($str$1 - $str$2)
$str$2:
        /*0000*/ 	.byte	0x0a, 0x00
	.type		$str$1,@object
	.size		$str$1,($str$3 - $str$1)
$str$1:
        /*0002*/ 	.byte	0x25, 0x64, 0x20, 0x00
	.type		$str$3,@object
	.size		$str$3,($str - $str$3)
$str$3:
        /*0006*/ 	.byte	0x74, 0x69, 0x64, 0x3a, 0x20, 0x25, 0x64, 0x2c, 0x20, 0x72, 0x61, 0x6e, 0x64, 0x3a, 0x20, 0x25
        /*0016*/ 	.byte	0x31, 0x30, 0x75, 0x0a, 0x00
	.type		$str,@object
	.size		$str,(.L_0 - $str)
$str:
        /*001b*/ 	.byte	0x74, 0x68, 0x72, 0x65, 0x61, 0x64, 0x20, 0x25, 0x64, 0x20, 0x74, 0x61, 0x6b, 0x69, 0x6e, 0x67
        /*002b*/ 	.byte	0x20, 0x63, 0x61, 0x72, 0x65, 0x20, 0x6f, 0x66, 0x20, 0x70, 0x6f, 0x73, 0x20, 0x25, 0x64, 0x0a
        /*003b*/ 	.byte	0x52, 0x61, 0x6e, 0x64, 0x6f, 0x6d, 0x20, 0x75, 0x73, 0x65, 0x64, 0x3a, 0x20, 0x25, 0x64, 0x20
        /*004b*/ 	.byte	0x0a, 0x00
.L_0:


//--------------------- .nv.shared.reserved.0     --------------------------
	.section	.nv.shared.reserved.0,"aw",@nobits
	.weak		__nv_reservedSMEM_offset_0_alias
	.size		__nv_reservedSMEM_offset_0_alias, 0, 64
	.other		__nv_reservedSMEM_offset_0_alias,@"STO_CUDA_RESERVED_SHARED STV_DEFAULT"
__nv_reservedSMEM_offset_0_alias:
	.zero		0
	.zero		64


//--------------------- .nv.constant0._Z7shufflePiS_iiS_Pj --------------------------
	.section	.nv.constant0._Z7shufflePiS_iiS_Pj,"a",@progbits
	.sectionflags	@""
	.align	4
.nv.constant0._Z7shufflePiS_iiS_Pj:
	.zero		936


//--------------------- .nv.constant0._Z10init_pop_sPiiiPj --------------------------
	.section	.nv.constant0._Z10init_pop_sPiiiPj,"a",@progbits
	.sectionflags	@""
	.align	4
.nv.constant0._Z10init_pop_sPiiiPj:
	.zero		920


//--------------------- SYMBOLS --------------------------

	.type		.nv.reservedSmem.offset0,@object
	.size		.nv.reservedSmem.offset0,0x4
	.type		vprintf,@function
